	.headerflags	@"EF_CUDA_TEXMODE_UNIFIED EF_CUDA_64BIT_ADDRESS EF_CUDA_SM80 EF_CUDA_VIRTUAL_SM(EF_CUDA_SM80)"
	.elftype	@"ET_EXEC"


//--------------------- .nv.info                  --------------------------
	.section	.nv.info,"",@"SHT_CUDA_INFO"
	.align	4


	//----- nvinfo : EIATTR_REGCOUNT
	.align		4
        /*0000*/ 	.byte	0x04, 0x2f
        /*0002*/ 	.short	(.L_1 - .L_0)
	.align		4
.L_0:
        /*0004*/ 	.word	index@(candidate3)
        /*0008*/ 	.word	0x000000c9


	//----- nvinfo : EIATTR_MAX_STACK_SIZE
	.align		4
.L_1:
        /*000c*/ 	.byte	0x04, 0x23
        /*000e*/ 	.short	(.L_3 - .L_2)
	.align		4
.L_2:
        /*0010*/ 	.word	index@(candidate3)
        /*0014*/ 	.word	0x00000000


	//----- nvinfo : EIATTR_MIN_STACK_SIZE
	.align		4
.L_3:
        /*0018*/ 	.byte	0x04, 0x12
        /*001a*/ 	.short	(.L_5 - .L_4)
	.align		4
.L_4:
        /*001c*/ 	.word	index@(candidate3)
        /*0020*/ 	.word	0x00000000


	//----- nvinfo : EIATTR_FRAME_SIZE
	.align		4
.L_5:
        /*0024*/ 	.byte	0x04, 0x11
        /*0026*/ 	.short	(.L_7 - .L_6)
	.align		4
.L_6:
        /*0028*/ 	.word	index@(candidate3)
        /*002c*/ 	.word	0x00000000
.L_7:


//--------------------- .nv.info.candidate3       --------------------------
	.section	.nv.info.candidate3,"",@"SHT_CUDA_INFO"
	.align	4


	//----- nvinfo : EIATTR_CUDA_API_VERSION
	.align		4
        /*0000*/ 	.byte	0x04, 0x37
        /*0002*/ 	.short	(.L_9 - .L_8)
.L_8:
        /*0004*/ 	.word	0x00000075


	//----- nvinfo : EIATTR_SW2861232_WAR
	.align		4
.L_9:
        /*0008*/ 	.byte	0x01, 0x35
	.zero		2


	//----- nvinfo : EIATTR_PARAM_CBANK
	.align		4
        /*000c*/ 	.byte	0x04, 0x0a
        /*000e*/ 	.short	(.L_11 - .L_10)
	.align		4
.L_10:
        /*0010*/ 	.word	index@(.nv.constant0.candidate3)
        /*0014*/ 	.short	0x0160
        /*0016*/ 	.short	0x0018


	//----- nvinfo : EIATTR_CBANK_PARAM_SIZE
	.align		4
.L_11:
        /*0018*/ 	.byte	0x03, 0x19
        /*001a*/ 	.short	0x0018


	//----- nvinfo : EIATTR_KPARAM_INFO
	.align		4
        /*001c*/ 	.byte	0x04, 0x17
        /*001e*/ 	.short	(.L_13 - .L_12)
.L_12:
        /*0020*/ 	.word	0x00000000
        /*0024*/ 	.short	0x0002
        /*0026*/ 	.short	0x0010
        /*0028*/ 	.byte	0x00, 0xf0, 0x21, 0x00


	//----- nvinfo : EIATTR_KPARAM_INFO
	.align		4
.L_13:
        /*002c*/ 	.byte	0x04, 0x17
        /*002e*/ 	.short	(.L_15 - .L_14)
.L_14:
        /*0030*/ 	.word	0x00000000
        /*0034*/ 	.short	0x0001
        /*0036*/ 	.short	0x0008
        /*0038*/ 	.byte	0x00, 0xf0, 0x21, 0x00


	//----- nvinfo : EIATTR_KPARAM_INFO
	.align		4
.L_15:
        /*003c*/ 	.byte	0x04, 0x17
        /*003e*/ 	.short	(.L_17 - .L_16)
.L_16:
        /*0040*/ 	.word	0x00000000
        /*0044*/ 	.short	0x0000
        /*0046*/ 	.short	0x0000
        /*0048*/ 	.byte	0x00, 0xf0, 0x21, 0x00


	//----- nvinfo : EIATTR_MAXREG_COUNT
	.align		4
.L_17:
        /*004c*/ 	.byte	0x03, 0x1b
        /*004e*/ 	.short	0x00ff


	//----- nvinfo : EIATTR_EXIT_INSTR_OFFSETS
	.align		4
        /*0050*/ 	.byte	0x04, 0x1c
        /*0052*/ 	.short	(.L_19 - .L_18)


	//   ....[0]....
.L_18:
        /*0054*/ 	.word	0x00006fc0


	//----- nvinfo : EIATTR_MAX_THREADS
	.align		4
.L_19:
        /*0058*/ 	.byte	0x04, 0x05
        /*005a*/ 	.short	(.L_21 - .L_20)
.L_20:
        /*005c*/ 	.word	0x00000070
        /*0060*/ 	.word	0x00000001
        /*0064*/ 	.word	0x00000001
.L_21:


//--------------------- .nv.rel.action            --------------------------
	.section	.nv.rel.action,"",@"SHT_CUDA_RELOCINFO"
	.align	8
	.sectionentsize	8
        /*0000*/ 	.byte	0x4b, 0x00, 0x00, 0x00, 0x00, 0x00, 0x00, 0x00, 0x00, 0x02, 0x02, 0x08, 0x10, 0x0a, 0x2f, 0x22
        /* <DEDUP_REMOVED lines=13> */


//--------------------- .nv.constant0.candidate3  --------------------------
	.section	.nv.constant0.candidate3,"a",@progbits
	.align	4
.nv.constant0.candidate3:
	.zero		376


//--------------------- .text.candidate3          --------------------------
	.section	.text.candidate3,"ax",@progbits
	.sectionflags	@"SHF_BARRIERS=1"
	.sectioninfo	@"SHI_REGISTERS=201"
	.align	128
        .global         candidate3
        .type           candidate3,@function
        .size           candidate3,(.L_x_5 - candidate3)
        .other          candidate3,@"STO_CUDA_ENTRY STV_DEFAULT"
candidate3:
.text.candidate3:
[----:B------:R-:W-:-:S02]  /*0000*/  MOV R1, c[0x0][0x28] ;  /* 0x00000a0000017a02 */ /* 0x000fc40000000f00 */
[----:B------:R-:W0:Y:S01]  /*0010*/  S2R R3, SR_TID.X ;  /* 0x0000000000037919 */ /* 0x000e220000002100 */
[----:B------:R-:W-:Y:S01]  /*0020*/  HFMA2.MMA R151, -RZ, RZ, 0, 0 ;  /* 0x00000000ff977435 */ /* 0x000fe200000001ff */
[----:B------:R-:W-:Y:S01]  /*0030*/  CS2R R148, SRZ ;  /* 0x0000000000947805 */ /* 0x000fe2000001ff00 */
[----:B------:R-:W-:Y:S01]  /*0040*/  HFMA2.MMA R119, -RZ, RZ, 0, 0 ;  /* 0x00000000ff777435 */ /* 0x000fe200000001ff */
[----:B------:R-:W-:Y:S01]  /*0050*/  CS2R R166, SRZ ;  /* 0x0000000000a67805 */ /* 0x000fe2000001ff00 */
[----:B------:R-:W-:Y:S01]  /*0060*/  HFMA2.MMA R121, -RZ, RZ, 0, 0 ;  /* 0x00000000ff797435 */ /* 0x000fe200000001ff */
[----:B------:R-:W-:Y:S01]  /*0070*/  MOV R165, RZ ;  /* 0x000000ff00a57202 */ /* 0x000fe20000000f00 */
[----:B------:R-:W-:Y:S01]  /*0080*/  HFMA2.MMA R123, -RZ, RZ, 0, 0 ;  /* 0x00000000ff7b7435 */ /* 0x000fe200000001ff */
[----:B------:R-:W-:Y:S01]  /*0090*/  CS2R R126, SRZ ;  /* 0x00000000007e7805 */ /* 0x000fe2000001ff00 */
[----:B------:R-:W-:Y:S01]  /*00a0*/  HFMA2.MMA R125, -RZ, RZ, 0, 0 ;  /* 0x00000000ff7d7435 */ /* 0x000fe200000001ff */
[----:B------:R-:W-:Y:S01]  /*00b0*/  MOV R152, RZ ;  /* 0x000000ff00987202 */ /* 0x000fe20000000f00 */
[----:B------:R-:W-:Y:S01]  /*00c0*/  HFMA2.MMA R141, -RZ, RZ, 0, 0 ;  /* 0x00000000ff8d7435 */ /* 0x000fe200000001ff */
[----:B------:R-:W-:Y:S01]  /*00d0*/  CS2R R138, SRZ ;  /* 0x00000000008a7805 */ /* 0x000fe2000001ff00 */
[----:B------:R-:W-:Y:S01]  /*00e0*/  HFMA2.MMA R168, -RZ, RZ, 0, 0 ;  /* 0x00000000ffa87435 */ /* 0x000fe200000001ff */
[----:B------:R-:W-:Y:S01]  /*00f0*/  CS2R R128, SRZ ;  /* 0x0000000000807805 */ /* 0x000fe2000001ff00 */
[----:B------:R-:W-:Y:S01]  /*0100*/  HFMA2.MMA R145, -RZ, RZ, 0, 0 ;  /* 0x00000000ff917435 */ /* 0x000fe200000001ff */
[----:B------:R-:W-:Y:S01]  /*0110*/  MOV R170, RZ ;  /* 0x000000ff00aa7202 */ /* 0x000fe20000000f00 */
[----:B------:R-:W-:Y:S01]  /*0120*/  CS2R R142, SRZ ;  /* 0x00000000008e7805 */ /* 0x000fe2000001ff00 */
[----:B------:R-:W-:Y:S01]  /*0130*/  MOV R172, RZ ;  /* 0x000000ff00ac7202 */ /* 0x000fe20000000f00 */
[----:B------:R-:W-:Y:S01]  /*0140*/  CS2R R130, SRZ ;  /* 0x0000000000827805 */ /* 0x000fe2000001ff00 */
[----:B------:R-:W-:Y:S01]  /*0150*/  MOV R174, RZ ;  /* 0x000000ff00ae7202 */ /* 0x000fe20000000f00 */
[----:B------:R-:W-:Y:S01]  /*0160*/  CS2R R132, SRZ ;  /* 0x0000000000847805 */ /* 0x000fe2000001ff00 */
[----:B------:R-:W-:Y:S01]  /*0170*/  MOV R176, RZ ;  /* 0x000000ff00b07202 */ /* 0x000fe20000000f00 */
[----:B------:R-:W-:Y:S01]  /*0180*/  ULDC.64 UR4, c[0x0][0x118] ;  /* 0x0000460000047ab9 */ /* 0x000fe20000000a00 */
[----:B0-----:R-:W-:-:S02]  /*0190*/  IADD3 R4, R3, 0x150, RZ ;  /* 0x0000015003047810 */ /* 0x001fc40007ffe0ff */
[C---:B------:R-:W-:Y:S02]  /*01a0*/  IADD3 R0, R3.reuse, 0x70, RZ ;  /* 0x0000007003007810 */ /* 0x040fe40007ffe0ff */
[C---:B------:R-:W-:Y:S01]  /*01b0*/  IADD3 R2, R3.reuse, 0xe0, RZ ;  /* 0x000000e003027810 */ /* 0x040fe20007ffe0ff */
[----:B------:R-:W-:Y:S01]  /*01c0*/  IMAD.HI R4, R4, 0x5397829d, RZ ;  /* 0x5397829d04047827 */ /* 0x000fe200078e02ff */
[C---:B------:R-:W-:Y:S02]  /*01d0*/  IADD3 R6, R3.reuse, 0x1c0, RZ ;  /* 0x000001c003067810 */ /* 0x040fe40007ffe0ff */
[C---:B------:R-:W-:Y:S01]  /*01e0*/  IADD3 R11, R3.reuse, 0x3f0, RZ ;  /* 0x000003f0030b7810 */ /* 0x040fe20007ffe0ff */
[----:B------:R-:W-:Y:S01]  /*01f0*/  IMAD.HI R0, R0, 0x5397829d, RZ ;  /* 0x5397829d00007827 */ /* 0x000fe200078e02ff */
[----:B------:R-:W-:Y:S02]  /*0200*/  SHF.R.U32.HI R7, RZ, 0x1f, R4 ;  /* 0x0000001fff077819 */ /* 0x000fe40000011604 */
[----:B------:R-:W-:Y:S01]  /*0210*/  IADD3 R10, R3, 0x380, RZ ;  /* 0x00000380030a7810 */ /* 0x000fe20007ffe0ff */
[----:B------:R-:W-:Y:S01]  /*0220*/  IMAD.HI R8, R2, 0x5397829d, RZ ;  /* 0x5397829d02087827 */ /* 0x000fe200078e02ff */
[----:B------:R-:W-:Y:S01]  /*0230*/  SHF.R.U32.HI R9, RZ, 0x1f, R0 ;  /* 0x0000001fff097819 */ /* 0x000fe20000011600 */
[----:B------:R-:W-:Y:S01]  /*0240*/  HFMA2.MMA R2, -RZ, RZ, 0, 0 ;  /* 0x00000000ff027435 */ /* 0x000fe200000001ff */
[----:B------:R-:W-:Y:S01]  /*0250*/  LEA.HI.SX32 R7, R4, R7, 0x1a ;  /* 0x0000000704077211 */ /* 0x000fe200078fd2ff */
[----:B------:R-:W-:Y:S01]  /*0260*/  IMAD.HI R6, R6, 0x5397829d, RZ ;  /* 0x5397829d06067827 */ /* 0x000fe200078e02ff */
[----:B------:R-:W-:-:S02]  /*0270*/  LEA.HI.SX32 R9, R0, R9, 0x1a ;  /* 0x0000000900097211 */ /* 0x000fc400078fd2ff */
[----:B------:R-:W-:Y:S01]  /*0280*/  IADD3 R4, R3, 0x2a0, RZ ;  /* 0x000002a003047810 */ /* 0x000fe20007ffe0ff */
[----:B------:R-:W-:Y:S01]  /*0290*/  IMAD.HI R14, R11, 0x5397829d, RZ ;  /* 0x5397829d0b0e7827 */ /* 0x000fe200078e02ff */
[----:B------:R-:W-:Y:S02]  /*02a0*/  SHF.R.U32.HI R5, RZ, 0x1f, R8 ;  /* 0x0000001fff057819 */ /* 0x000fe40000011608 */
[----:B------:R-:W-:Y:S01]  /*02b0*/  IADD3 R0, R3, 0x230, RZ ;  /* 0x0000023003007810 */ /* 0x000fe20007ffe0ff */
[----:B------:R-:W-:Y:S01]  /*02c0*/  IMAD.HI R4, R4, 0x5397829d, RZ ;  /* 0x5397829d04047827 */ /* 0x000fe200078e02ff */
[----:B------:R-:W-:Y:S02]  /*02d0*/  LEA.HI.SX32 R8, R8, R5, 0x1a ;  /* 0x0000000508087211 */ /* 0x000fe400078fd2ff */
[----:B------:R-:W-:Y:S01]  /*02e0*/  SHF.R.U32.HI R5, RZ, 0x1f, R6 ;  /* 0x0000001fff057819 */ /* 0x000fe20000011606 */
[----:B------:R-:W-:Y:S01]  /*02f0*/  IMAD.HI R0, R0, 0x5397829d, RZ ;  /* 0x5397829d00007827 */ /* 0x000fe200078e02ff */
[----:B------:R-:W-:-:S02]  /*0300*/  SHF.R.U32.HI R11, RZ, 0x1f, R4 ;  /* 0x0000001fff0b7819 */ /* 0x000fc40000011604 */
[----:B------:R-:W-:Y:S01]  /*0310*/  LEA.HI.SX32 R6, R6, R5, 0x1a ;  /* 0x0000000506067211 */ /* 0x000fe200078fd2ff */
[----:B------:R-:W-:Y:S01]  /*0320*/  IMAD.HI R10, R10, 0x5397829d, RZ ;  /* 0x5397829d0a0a7827 */ /* 0x000fe200078e02ff */
[----:B------:R-:W-:Y:S02]  /*0330*/  SHF.R.U32.HI R5, RZ, 0x1f, R0 ;  /* 0x0000001fff057819 */ /* 0x000fe40000011600 */
[----:B------:R-:W-:Y:S01]  /*0340*/  LEA.HI.SX32 R4, R4, R11, 0x1a ;  /* 0x0000000b04047211 */ /* 0x000fe200078fd2ff */
[C---:B------:R-:W-:Y:S01]  /*0350*/  IMAD.HI R2, R3.reuse, -0x6db6db6d, R2 ;  /* 0x9249249303027827 */ /* 0x040fe200078e0202 */
[----:B------:R-:W-:Y:S02]  /*0360*/  IADD3 R12, R3, 0x460, RZ ;  /* 0x00000460030c7810 */ /* 0x000fe40007ffe0ff */
[----:B------:R-:W-:Y:S02]  /*0370*/  LEA.HI.SX32 R5, R0, R5, 0x1a ;  /* 0x0000000500057211 */ /* 0x000fe400078fd2ff */
[----:B------:R-:W-:Y:S01]  /*0380*/  SHF.R.U32.HI R13, RZ, 0x1f, R10 ;  /* 0x0000001fff0d7819 */ /* 0x000fe2000001160a */
[----:B------:R-:W-:Y:S01]  /*0390*/  IMAD.HI R12, R12, 0x5397829d, RZ ;  /* 0x5397829d0c0c7827 */ /* 0x000fe200078e02ff */
[----:B------:R-:W-:-:S02]  /*03a0*/  SHF.R.U32.HI R11, RZ, 0x1f, R14 ;  /* 0x0000001fff0b7819 */ /* 0x000fc4000001160e */
[C---:B------:R-:W-:Y:S02]  /*03b0*/  IADD3 R0, R3.reuse, 0x4d0, RZ ;  /* 0x000004d003007810 */ /* 0x040fe40007ffe0ff */
[----:B------:R-:W-:Y:S02]  /*03c0*/  LEA.HI.SX32 R16, R10, R13, 0x1a ;  /* 0x0000000d0a107211 */ /* 0x000fe400078fd2ff */
[----:B------:R-:W-:Y:S01]  /*03d0*/  LEA.HI.SX32 R14, R14, R11, 0x1a ;  /* 0x0000000b0e0e7211 */ /* 0x000fe200078fd2ff */
[----:B------:R-:W-:Y:S01]  /*03e0*/  IMAD.HI R0, R0, 0x5397829d, RZ ;  /* 0x5397829d00007827 */ /* 0x000fe200078e02ff */
[C---:B------:R-:W-:Y:S02]  /*03f0*/  IADD3 R10, R3.reuse, 0x540, RZ ;  /* 0x00000540030a7810 */ /* 0x040fe40007ffe0ff */
[C---:B------:R-:W-:Y:S02]  /*0400*/  IADD3 R11, R3.reuse, 0x5b0, RZ ;  /* 0x000005b0030b7810 */ /* 0x040fe40007ffe0ff */
[----:B------:R-:W-:Y:S01]  /*0410*/  IADD3 R15, R3, 0x690, RZ ;  /* 0x00000690030f7810 */ /* 0x000fe20007ffe0ff */
[----:B------:R-:W-:Y:S01]  /*0420*/  IMAD.HI R10, R10, 0x5397829d, RZ ;  /* 0x5397829d0a0a7827 */ /* 0x000fe200078e02ff */
[----:B------:R-:W-:-:S02]  /*0430*/  SHF.R.U32.HI R13, RZ, 0x1f, R12 ;  /* 0x0000001fff0d7819 */ /* 0x000fc4000001160c */
[----:B------:R-:W-:Y:S01]  /*0440*/  IADD3 R19, R3, 0x700, RZ ;  /* 0x0000070003137810 */ /* 0x000fe20007ffe0ff */
[----:B------:R-:W-:Y:S01]  /*0450*/  IMAD.HI R17, R11, 0x5397829d, RZ ;  /* 0x5397829d0b117827 */ /* 0x000fe200078e02ff */
[----:B------:R-:W-:Y:S02]  /*0460*/  SHF.R.U32.HI R11, RZ, 0x1f, R0 ;  /* 0x0000001fff0b7819 */ /* 0x000fe40000011600 */
[----:B------:R-:W-:Y:S01]  /*0470*/  LEA.HI.SX32 R13, R12, R13, 0x1a ;  /* 0x0000000d0c0d7211 */ /* 0x000fe200078fd2ff */
[----:B------:R-:W-:Y:S01]  /*0480*/  IMAD.HI R25, R15, 0x5397829d, RZ ;  /* 0x5397829d0f197827 */ /* 0x000fe200078e02ff */
[----:B------:R-:W-:Y:S02]  /*0490*/  SHF.R.U32.HI R15, RZ, 0x1f, R10 ;  /* 0x0000001fff0f7819 */ /* 0x000fe4000001160a */
[----:B------:R-:W-:Y:S01]  /*04a0*/  LEA.HI.SX32 R12, R0, R11, 0x1a ;  /* 0x0000000b000c7211 */ /* 0x000fe200078fd2ff */
[----:B------:R-:W-:Y:S01]  /*04b0*/  IMAD.HI R19, R19, 0x5397829d, RZ ;  /* 0x5397829d13137827 */ /* 0x000fe200078e02ff */
[----:B------:R-:W-:-:S02]  /*04c0*/  SHF.R.U32.HI R0, RZ, 0x1f, R17 ;  /* 0x0000001fff007819 */ /* 0x000fc40000011611 */
[----:B------:R-:W-:Y:S02]  /*04d0*/  LEA.HI.SX32 R11, R10, R15, 0x1a ;  /* 0x0000000f0a0b7211 */ /* 0x000fe400078fd2ff */
[----:B------:R-:W-:Y:S02]  /*04e0*/  LEA.HI.SX32 R10, R17, R0, 0x1a ;  /* 0x00000000110a7211 */ /* 0x000fe400078fd2ff */
[----:B------:R-:W-:Y:S02]  /*04f0*/  SHF.R.U32.HI R18, RZ, 0x1f, R25 ;  /* 0x0000001fff127819 */ /* 0x000fe40000011619 */
[C---:B------:R-:W-:Y:S02]  /*0500*/  IADD3 R0, R3.reuse, 0x770, RZ ;  /* 0x0000077003007810 */ /* 0x040fe40007ffe0ff */
[----:B------:R-:W-:Y:S02]  /*0510*/  IADD3 R17, R3, 0x850, RZ ;  /* 0x0000085003117810 */ /* 0x000fe40007ffe0ff */
[----:B------:R-:W-:Y:S01]  /*0520*/  LEA.HI.SX32 R25, R25, R18, 0x1a ;  /* 0x0000001219197211 */ /* 0x000fe200078fd2ff */
[----:B------:R-:W-:Y:S01]  /*0530*/  IMAD.HI R0, R0, 0x5397829d, RZ ;  /* 0x5397829d00007827 */ /* 0x000fe200078e02ff */
[----:B------:R-:W-:-:S02]  /*0540*/  IADD3 R15, R3, 0x7e0, RZ ;  /* 0x000007e0030f7810 */ /* 0x000fc40007ffe0ff */
[----:B------:R-:W-:Y:S01]  /*0550*/  SHF.R.U32.HI R22, RZ, 0x1f, R19 ;  /* 0x0000001fff167819 */ /* 0x000fe20000011613 */
[----:B------:R-:W-:Y:S01]  /*0560*/  IMAD.HI R17, R17, 0x5397829d, RZ ;  /* 0x5397829d11117827 */ /* 0x000fe200078e02ff */
[----:B------:R-:W-:Y:S02]  /*0570*/  IADD3 R18, R3, 0x8c0, RZ ;  /* 0x000008c003127810 */ /* 0x000fe40007ffe0ff */
[----:B------:R-:W-:Y:S01]  /*0580*/  LEA.HI.SX32 R22, R19, R22, 0x1a ;  /* 0x0000001613167211 */ /* 0x000fe200078fd2ff */
[----:B------:R-:W-:Y:S01]  /*0590*/  IMAD.HI R15, R15, 0x5397829d, RZ ;  /* 0x5397829d0f0f7827 */ /* 0x000fe200078e02ff */
[----:B------:R-:W-:Y:S02]  /*05a0*/  SHF.R.U32.HI R21, RZ, 0x1f, R0 ;  /* 0x0000001fff157819 */ /* 0x000fe40000011600 */
[----:B------:R-:W-:Y:S01]  /*05b0*/  IADD3 R23, R3, 0x9a0, RZ ;  /* 0x000009a003177810 */ /* 0x000fe20007ffe0ff */
[----:B------:R-:W-:Y:S01]  /*05c0*/  IMAD.HI R19, R18, 0x5397829d, RZ ;  /* 0x5397829d12137827 */ /* 0x000fe200078e02ff */
[----:B------:R-:W-:-:S02]  /*05d0*/  SHF.R.U32.HI R18, RZ, 0x1f, R17 ;  /* 0x0000001fff127819 */ /* 0x000fc40000011611 */
[----:B------:R-:W-:Y:S01]  /*05e0*/  SHF.R.U32.HI R20, RZ, 0x1f, R15 ;  /* 0x0000001fff147819 */ /* 0x000fe2000001160f */
[----:B------:R-:W-:Y:S01]  /*05f0*/  IMAD.HI R23, R23, 0x5397829d, RZ ;  /* 0x5397829d17177827 */ /* 0x000fe200078e02ff */
[----:B------:R-:W-:Y:S02]  /*0600*/  LEA.HI.SX32 R21, R0, R21, 0x1a ;  /* 0x0000001500157211 */ /* 0x000fe400078fd2ff */
[----:B------:R-:W-:Y:S02]  /*0610*/  SHF.R.U32.HI R0, RZ, 0x1f, R19 ;  /* 0x0000001fff007819 */ /* 0x000fe40000011613 */
[----:B------:R-:W-:Y:S02]  /*0620*/  LEA.HI.SX32 R17, R17, R18, 0x1a ;  /* 0x0000001211117211 */ /* 0x000fe400078fd2ff */
[----:B------:R-:W-:Y:S02]  /*0630*/  IADD3 R18, R3, 0xa10, RZ ;  /* 0x00000a1003127810 */ /* 0x000fe40007ffe0ff */
[----:B------:R-:W-:-:S02]  /*0640*/  LEA.HI.SX32 R20, R15, R20, 0x1a ;  /* 0x000000140f147211 */ /* 0x000fc400078fd2ff */
[----:B------:R-:W-:Y:S01]  /*0650*/  LEA.HI.SX32 R15, R19, R0, 0x1a ;  /* 0x00000000130f7211 */ /* 0x000fe200078fd2ff */
[----:B------:R-:W-:Y:S01]  /*0660*/  IMAD.HI R18, R18, 0x5397829d, RZ ;  /* 0x5397829d12127827 */ /* 0x000fe200078e02ff */
[C---:B------:R-:W-:Y:S02]  /*0670*/  IADD3 R19, R3.reuse, 0xa80, RZ ;  /* 0x00000a8003137810 */ /* 0x040fe40007ffe0ff */
[C---:B------:R-:W-:Y:S02]  /*0680*/  IADD3 R24, R3.reuse, 0xaf0, RZ ;  /* 0x00000af003187810 */ /* 0x040fe40007ffe0ff */
[----:B------:R-:W-:Y:S01]  /*0690*/  IADD3 R26, R3, 0xb60, RZ ;  /* 0x00000b60031a7810 */ /* 0x000fe20007ffe0ff */
[----:B------:R-:W-:Y:S01]  /*06a0*/  IMAD.HI R32, R19, 0x5397829d, RZ ;  /* 0x5397829d13207827 */ /* 0x000fe200078e02ff */
[----:B------:R-:W-:Y:S02]  /*06b0*/  SHF.R.U32.HI R0, RZ, 0x1f, R23 ;  /* 0x0000001fff007819 */ /* 0x000fe40000011617 */
[----:B------:R-:W-:Y:S01]  /*06c0*/  SHF.R.U32.HI R19, RZ, 0x1f, R18 ;  /* 0x0000001fff137819 */ /* 0x000fe20000011612 */
[----:B------:R-:W-:Y:S01]  /*06d0*/  IMAD.HI R24, R24, 0x5397829d, RZ ;  /* 0x5397829d18187827 */ /* 0x000fe200078e02ff */
[----:B------:R-:W-:-:S02]  /*06e0*/  LEA.HI.SX32 R36, R23, R0, 0x1a ;  /* 0x0000000017247211 */ /* 0x000fc400078fd2ff */
[C---:B------:R-:W-:Y:S01]  /*06f0*/  IADD3 R0, R3.reuse, 0xbd0, RZ ;  /* 0x00000bd003007810 */ /* 0x040fe20007ffe0ff */
[----:B------:R-:W-:Y:S01]  /*0700*/  IMAD.HI R26, R26, 0x5397829d, RZ ;  /* 0x5397829d1a1a7827 */ /* 0x000fe200078e02ff */
[----:B------:R-:W-:Y:S02]  /*0710*/  SHF.R.U32.HI R27, RZ, 0x1f, R24 ;  /* 0x0000001fff1b7819 */ /* 0x000fe40000011618 */
[----:B------:R-:W-:Y:S01]  /*0720*/  LEA.HI.SX32 R38, R18, R19, 0x1a ;  /* 0x0000001312267211 */ /* 0x000fe200078fd2ff */
[----:B------:R-:W-:Y:S01]  /*0730*/  IMAD.HI R0, R0, 0x5397829d, RZ ;  /* 0x5397829d00007827 */ /* 0x000fe200078e02ff */
[----:B------:R-:W-:Y:S02]  /*0740*/  SHF.R.U32.HI R19, RZ, 0x1f, R26 ;  /* 0x0000001fff137819 */ /* 0x000fe4000001161a */
[----:B------:R-:W-:Y:S02]  /*0750*/  SHF.R.U32.HI R23, RZ, 0x1f, R32 ;  /* 0x0000001fff177819 */ /* 0x000fe40000011620 */
[----:B------:R-:W-:-:S02]  /*0760*/  IADD3 R18, R3, 0xcb0, RZ ;  /* 0x00000cb003127810 */ /* 0x000fc40007ffe0ff */
[----:B------:R-:W-:Y:S02]  /*0770*/  LEA.HI.SX32 R30, R24, R27, 0x1a ;  /* 0x0000001b181e7211 */ /* 0x000fe400078fd2ff */
[----:B------:R-:W-:Y:S01]  /*0780*/  LEA.HI.SX32 R24, R26, R19, 0x1a ;  /* 0x000000131a187211 */ /* 0x000fe200078fd2ff */
[----:B------:R-:W-:Y:S01]  /*0790*/  IMAD.HI R18, R18, 0x5397829d, RZ ;  /* 0x5397829d12127827 */ /* 0x000fe200078e02ff */
[----:B------:R-:W-:Y:S02]  /*07a0*/  LEA.HI.SX32 R32, R32, R23, 0x1a ;  /* 0x0000001720207211 */ /* 0x000fe400078fd2ff */
[C---:B------:R-:W-:Y:S02]  /*07b0*/  IADD3 R19, R3.reuse, 0xd20, RZ ;  /* 0x00000d2003137810 */ /* 0x040fe40007ffe0ff */
[----:B------:R-:W-:Y:S02]  /*07c0*/  IADD3 R27, R3, 0xd90, RZ ;  /* 0x00000d90031b7810 */ /* 0x000fe40007ffe0ff */
[----:B------:R-:W-:Y:S01]  /*07d0*/  SHF.R.U32.HI R23, RZ, 0x1f, R0 ;  /* 0x0000001fff177819 */ /* 0x000fe20000011600 */
[----:B------:R-:W-:Y:S01]  /*07e0*/  IMAD.HI R26, R19, 0x5397829d, RZ ;  /* 0x5397829d131a7827 */ /* 0x000fe200078e02ff */
[----:B------:R-:W-:-:S02]  /*07f0*/  IADD3 R28, R3, 0xe00, RZ ;  /* 0x00000e00031c7810 */ /* 0x000fc40007ffe0ff */
[----:B------:R-:W-:Y:S01]  /*0800*/  LEA.HI.SX32 R23, R0, R23, 0x1a ;  /* 0x0000001700177211 */ /* 0x000fe200078fd2ff */
        /* <DEDUP_REMOVED lines=12> */
[----:B------:R-:W-:Y:S02]  /*08d0*/  SHF.R.U32.HI R27, RZ, 0x1f, R28 ;  /* 0x0000001fff1b7819 */ /* 0x000fe4000001161c */
[----:B------:R-:W-:Y:S02]  /*08e0*/  IADD3 R19, R3, 0xfc0, RZ ;  /* 0x00000fc003137810 */ /* 0x000fe40007ffe0ff */
[----:B------:R-:W-:-:S02]  /*08f0*/  SHF.R.U32.HI R0, RZ, 0x1f, R29 ;  /* 0x0000001fff007819 */ /* 0x000fc4000001161d */
[----:B------:R-:W-:Y:S02]  /*0900*/  IADD3 R26, R3, 0x1030, RZ ;  /* 0x00001030031a7810 */ /* 0x000fe40007ffe0ff */
[----:B------:R-:W-:Y:S02]  /*0910*/  LEA.HI.SX32 R46, R28, R27, 0x1a ;  /* 0x0000001b1c2e7211 */ /* 0x000fe400078fd2ff */
[----:B------:R-:W-:Y:S01]  /*0920*/  LEA.HI.SX32 R48, R29, R0, 0x1a ;  /* 0x000000001d307211 */ /* 0x000fe200078fd2ff */
[----:B------:R-:W-:Y:S01]  /*0930*/  IMAD.HI R0, R19, 0x5397829d, RZ ;  /* 0x5397829d13007827 */ /* 0x000fe200078e02ff */
[C---:B------:R-:W-:Y:S02]  /*0940*/  IADD3 R27, R3.reuse, 0x10a0, RZ ;  /* 0x000010a0031b7810 */ /* 0x040fe40007ffe0ff */
[----:B------:R-:W-:Y:S01]  /*0950*/  SHF.R.U32.HI R19, RZ, 0x1f, R18 ;  /* 0x0000001fff137819 */ /* 0x000fe20000011612 */
[----:B------:R-:W-:Y:S01]  /*0960*/  IMAD.HI R26, R26, 0x5397829d, RZ ;  /* 0x5397829d1a1a7827 */ /* 0x000fe200078e02ff */
[----:B------:R-:W-:-:S02]  /*0970*/  IADD3 R31, R3, 0x1110, RZ ;  /* 0x00001110031f7810 */ /* 0x000fc40007ffe0ff */
[----:B------:R-:W-:Y:S01]  /*0980*/  LEA.HI.SX32 R50, R18, R19, 0x1a ;  /* 0x0000001312327211 */ /* 0x000fe200078fd2ff */
[----:B------:R-:W-:Y:S01]  /*0990*/  IMAD.HI R28, R27, 0x5397829d, RZ ;  /* 0x5397829d1b1c7827 */ /* 0x000fe200078e02ff */
[----:B------:R-:W-:Y:S02]  /*09a0*/  SHF.R.U32.HI R27, RZ, 0x1f, R0 ;  /* 0x0000001fff1b7819 */ /* 0x000fe40000011600 */
[----:B------:R-:W-:Y:S01]  /*09b0*/  SHF.R.U32.HI R19, RZ, 0x1f, R26 ;  /* 0x0000001fff137819 */ /* 0x000fe2000001161a */
[----:B------:R-:W-:Y:S01]  /*09c0*/  IMAD.HI R31, R31, 0x5397829d, RZ ;  /* 0x5397829d1f1f7827 */ /* 0x000fe200078e02ff */
[C---:B------:R-:W-:Y:S02]  /*09d0*/  IADD3 R18, R3.reuse, 0x1180, RZ ;  /* 0x0000118003127810 */ /* 0x040fe40007ffe0ff */
[----:B------:R-:W-:Y:S02]  /*09e0*/  LEA.HI.SX32 R52, R0, R27, 0x1a ;  /* 0x0000001b00347211 */ /* 0x000fe400078fd2ff */
[----:B------:R-:W-:Y:S01]  /*09f0*/  LEA.HI.SX32 R54, R26, R19, 0x1a ;  /* 0x000000131a367211 */ /* 0x000fe200078fd2ff */
[----:B------:R-:W-:Y:S01]  /*0a00*/  IMAD.HI R18, R18, 0x5397829d, RZ ;  /* 0x5397829d12127827 */ /* 0x000fe200078e02ff */
[----:B------:R-:W-:-:S02]  /*0a10*/  IADD3 R19, R3, 0x11f0, RZ ;  /* 0x000011f003137810 */ /* 0x000fc40007ffe0ff */
[----:B------:R-:W-:Y:S02]  /*0a20*/  SHF.R.U32.HI R0, RZ, 0x1f, R31 ;  /* 0x0000001fff007819 */ /* 0x000fe4000001161f */
[----:B------:R-:W-:Y:S02]  /*0a30*/  SHF.R.U32.HI R29, RZ, 0x1f, R28 ;  /* 0x0000001fff1d7819 */ /* 0x000fe4000001161c */
[----:B------:R-:W-:Y:S02]  /*0a40*/  IADD3 R27, R3, 0x1340, RZ ;  /* 0x00001340031b7810 */ /* 0x000fe40007ffe0ff */
[----:B------:R-:W-:Y:S01]  /*0a50*/  LEA.HI.SX32 R58, R31, R0, 0x1a ;  /* 0x000000001f3a7211 */ /* 0x000fe200078fd2ff */
[----:B------:R-:W-:Y:S01]  /*0a60*/  IMAD.HI R0, R19, 0x5397829d, RZ ;  /* 0x5397829d13007827 */ /* 0x000fe200078e02ff */
[----:B------:R-:W-:Y:S02]  /*0a70*/  IADD3 R31, R3, 0x13b0, RZ ;  /* 0x000013b0031f7810 */ /* 0x000fe40007ffe0ff */
[----:B------:R-:W-:Y:S01]  /*0a80*/  LEA.HI.SX32 R56, R28, R29, 0x1a ;  /* 0x0000001d1c387211 */ /* 0x000fe200078fd2ff */
[----:B------:R-:W-:Y:S01]  /*0a90*/  IMAD.HI R28, R27, 0x5397829d, RZ ;  /* 0x5397829d1b1c7827 */ /* 0x000fe200078e02ff */
[----:B------:R-:W-:-:S02]  /*0aa0*/  IADD3 R26, R3, 0x12d0, RZ ;  /* 0x000012d0031a7810 */ /* 0x000fc40007ffe0ff */
[----:B------:R-:W-:Y:S01]  /*0ab0*/  SHF.R.U32.HI R19, RZ, 0x1f, R18 ;  /* 0x0000001fff137819 */ /* 0x000fe20000011612 */
[----:B------:R-:W-:Y:S01]  /*0ac0*/  IMAD.HI R31, R31, 0x5397829d, RZ ;  /* 0x5397829d1f1f7827 */ /* 0x000fe200078e02ff */
[----:B------:R-:W-:Y:S02]  /*0ad0*/  SHF.R.U32.HI R27, RZ, 0x1f, R0 ;  /* 0x0000001fff1b7819 */ /* 0x000fe40000011600 */
[----:B------:R-:W-:Y:S01]  /*0ae0*/  LEA.HI.SX32 R60, R18, R19, 0x1a ;  /* 0x00000013123c7211 */ /* 0x000fe200078fd2ff */
[----:B------:R-:W-:Y:S01]  /*0af0*/  IMAD.HI R26, R26, 0x5397829d, RZ ;  /* 0x5397829d1a1a7827 */ /* 0x000fe200078e02ff */
[----:B------:R-:W-:Y:S02]  /*0b00*/  SHF.R.U32.HI R19, RZ, 0x1f, R28 ;  /* 0x0000001fff137819 */ /* 0x000fe4000001161c */
[----:B------:R-:W-:Y:S02]  /*0b10*/  LEA.HI.SX32 R62, R0, R27, 0x1a ;  /* 0x0000001b003e7211 */ /* 0x000fe400078fd2ff */
[----:B------:R-:W-:-:S02]  /*0b20*/  IADD3 R27, R3, 0x1500, RZ ;  /* 0x00001500031b7810 */ /* 0x000fc40007ffe0ff */
[----:B------:R-:W-:Y:S02]  /*0b30*/  SHF.R.U32.HI R0, RZ, 0x1f, R31 ;  /* 0x0000001fff007819 */ /* 0x000fe4000001161f */
[----:B------:R-:W-:Y:S02]  /*0b40*/  LEA.HI.SX32 R66, R28, R19, 0x1a ;  /* 0x000000131c427211 */ /* 0x000fe400078fd2ff */
[C---:B------:R-:W-:Y:S02]  /*0b50*/  IADD3 R18, R3.reuse, 0x1420, RZ ;  /* 0x0000142003127810 */ /* 0x040fe40007ffe0ff */
[----:B------:R-:W-:Y:S02]  /*0b60*/  SHF.R.U32.HI R29, RZ, 0x1f, R26 ;  /* 0x0000001fff1d7819 */ /* 0x000fe4000001161a */
[----:B------:R-:W-:Y:S01]  /*0b70*/  IADD3 R19, R3, 0x1490, RZ ;  /* 0x0000149003137810 */ /* 0x000fe20007ffe0ff */
[----:B------:R-:W-:Y:S01]  /*0b80*/  IMAD.HI R18, R18, 0x5397829d, RZ ;  /* 0x5397829d12127827 */ /* 0x000fe200078e02ff */
[----:B------:R-:W-:-:S02]  /*0b90*/  LEA.HI.SX32 R68, R31, R0, 0x1a ;  /* 0x000000001f447211 */ /* 0x000fc400078fd2ff */
[----:B------:R-:W-:Y:S01]  /*0ba0*/  LEA.HI.SX32 R64, R26, R29, 0x1a ;  /* 0x0000001d1a407211 */ /* 0x000fe200078fd2ff */
[----:B------:R-:W-:Y:S01]  /*0bb0*/  IMAD.HI R0, R27, 0x5397829d, RZ ;  /* 0x5397829d1b007827 */ /* 0x000fe200078e02ff */
[C---:B------:R-:W-:Y:S02]  /*0bc0*/  IADD3 R28, R3.reuse, 0x15e0, RZ ;  /* 0x000015e0031c7810 */ /* 0x040fe40007ffe0ff */
[----:B------:R-:W-:Y:S01]  /*0bd0*/  IADD3 R31, R3, 0x1650, RZ ;  /* 0x00001650031f7810 */ /* 0x000fe20007ffe0ff */
[----:B------:R-:W-:Y:S01]  /*0be0*/  IMAD.HI R26, R19, 0x5397829d, RZ ;  /* 0x5397829d131a7827 */ /* 0x000fe200078e02ff */
[----:B------:R-:W-:Y:S02]  /*0bf0*/  SHF.R.U32.HI R29, RZ, 0x1f, R0 ;  /* 0x0000001fff1d7819 */ /* 0x000fe40000011600 */
[----:B------:R-:W-:Y:S01]  /*0c00*/  SHF.R.U32.HI R19, RZ, 0x1f, R18 ;  /* 0x0000001fff137819 */ /* 0x000fe20000011612 */
[----:B------:R-:W-:Y:S01]  /*0c10*/  IMAD.HI R28, R28, 0x5397829d, RZ ;  /* 0x5397829d1c1c7827 */ /* 0x000fe200078e02ff */
[----:B------:R-:W-:-:S02]  /*0c20*/  SHF.R.U32.HI R27, RZ, 0x1f, R26 ;  /* 0x0000001fff1b7819 */ /* 0x000fc4000001161a */
[----:B------:R-:W-:Y:S01]  /*0c30*/  LEA.HI.SX32 R74, R0, R29, 0x1a ;  /* 0x0000001d004a7211 */ /* 0x000fe200078fd2ff */
[----:B------:R-:W-:Y:S01]  /*0c40*/  IMAD.HI R31, R31, 0x5397829d, RZ ;  /* 0x5397829d1f1f7827 */ /* 0x000fe200078e02ff */
[----:B------:R-:W0:Y:S01]  /*0c50*/  S2R R0, SR_CTAID.X ;  /* 0x0000000000007919 */ /* 0x000e220000002500 */
[----:B------:R-:W-:Y:S02]  /*0c60*/  LEA.HI.SX32 R70, R18, R19, 0x1a ;  /* 0x0000001312467211 */ /* 0x000fe400078fd2ff */
[----:B------:R-:W-:Y:S02]  /*0c70*/  LEA.HI.SX32 R72, R26, R27, 0x1a ;  /* 0x0000001b1a487211 */ /* 0x000fe400078fd2ff */
[----:B------:R-:W-:Y:S02]  /*0c80*/  SHF.R.U32.HI R19, RZ, 0x1f, R28 ;  /* 0x0000001fff137819 */ /* 0x000fe4000001161c */
[C---:B------:R-:W-:Y:S02]  /*0c90*/  IADD3 R26, R3.reuse, 0x16c0, RZ ;  /* 0x000016c0031a7810 */ /* 0x040fe40007ffe0ff */
[----:B------:R-:W-:-:S02]  /*0ca0*/  IADD3 R27, R3, 0x17a0, RZ ;  /* 0x000017a0031b7810 */ /* 0x000fc40007ffe0ff */
[----:B------:R-:W-:Y:S01]  /*0cb0*/  LEA.HI.SX32 R76, R28, R19, 0x1a ;  /* 0x000000131c4c7211 */ /* 0x000fe200078fd2ff */
[----:B------:R-:W-:Y:S01]  /*0cc0*/  IMAD.HI R26, R26, 0x5397829d, RZ ;  /* 0x5397829d1a1a7827 */ /* 0x000fe200078e02ff */
[----:B------:R-:W-:Y:S02]  /*0cd0*/  IADD3 R19, R3, 0x1730, RZ ;  /* 0x0000173003137810 */ /* 0x000fe40007ffe0ff */
[----:B------:R-:W-:Y:S01]  /*0ce0*/  SHF.R.U32.HI R18, RZ, 0x1f, R31 ;  /* 0x0000001fff127819 */ /* 0x000fe2000001161f */
[----:B------:R-:W-:Y:S01]  /*0cf0*/  IMAD.HI R28, R27, 0x5397829d, RZ ;  /* 0x5397829d1b1c7827 */ /* 0x000fe200078e02ff */
[----:B------:R-:W-:Y:S02]  /*0d00*/  IADD3 R29, R3, 0x1810, RZ ;  /* 0x00001810031d7810 */ /* 0x000fe40007ffe0ff */
[----:B------:R-:W-:Y:S01]  /*0d10*/  LEA.HI.SX32 R78, R31, R18, 0x1a ;  /* 0x000000121f4e7211 */ /* 0x000fe200078fd2ff */
[----:B------:R-:W-:Y:S01]  /*0d20*/  IMAD.HI R18, R19, 0x5397829d, RZ ;  /* 0x5397829d13127827 */ /* 0x000fe200078e02ff */
[----:B------:R-:W-:-:S02]  /*0d30*/  SHF.R.U32.HI R27, RZ, 0x1f, R2 ;  /* 0x0000001fff1b7819 */ /* 0x000fc40000011602 */
[----:B------:R-:W-:Y:S01]  /*0d40*/  SHF.R.U32.HI R19, RZ, 0x1f, R26 ;  /* 0x0000001fff137819 */ /* 0x000fe2000001161a */
[----:B------:R-:W-:Y:S01]  /*0d50*/  IMAD.HI R31, R29, 0x5397829d, RZ ;  /* 0x5397829d1d1f7827 */ /* 0x000fe200078e02ff */
[----:B------:R-:W-:Y:S02]  /*0d60*/  SHF.R.U32.HI R29, RZ, 0x1f, R28 ;  /* 0x0000001fff1d7819 */ /* 0x000fe4000001161c */
[----:B------:R-:W-:Y:S02]  /*0d70*/  LEA.HI.SX32 R34, R2, R27, 0x1c ;  /* 0x0000001b02227211 */ /* 0x000fe400078fe2ff */
[----:B------:R-:W-:Y:S02]  /*0d80*/  LEA.HI.SX32 R80, R26, R19, 0x1a ;  /* 0x000000131a507211 */ /* 0x000fe400078fd2ff */
[----:B------:R-:W-:Y:S01]  /*0d90*/  SHF.R.U32.HI R19, RZ, 0x1f, R18 ;  /* 0x0000001fff137819 */ /* 0x000fe20000011612 */
[----:B------:R-:W-:Y:S01]  /*0da0*/  IMAD R33, R34, -0x1c, R3 ;  /* 0xffffffe422217824 */ /* 0x000fe200078e0203 */
[----:B------:R-:W-:Y:S01]  /*0db0*/  LEA.HI.SX32 R84, R28, R29, 0x1a ;  /* 0x0000001d1c547211 */ /* 0x000fe200078fd2ff */
[----:B------:R-:W-:Y:S01]  /*0dc0*/  HFMA2.MMA R28, -RZ, RZ, 0, 0 ;  /* 0x00000000ff1c7435 */ /* 0x000fe200000001ff */
[----:B------:R-:W-:Y:S01]  /*0dd0*/  SHF.R.U32.HI R26, RZ, 0x1f, R31 ;  /* 0x0000001fff1a7819 */ /* 0x000fe2000001161f */
[----:B------:R-:W-:Y:S01]  /*0de0*/  IMAD R35, R34, 0x38, R33 ;  /* 0x0000003822237824 */ /* 0x000fe200078e0221 */
[----:B------:R-:W-:-:S02]  /*0df0*/  LEA.HI.SX32 R82, R18, R19, 0x1a ;  /* 0x0000001312527211 */ /* 0x000fc400078fd2ff */
[C---:B------:R-:W-:Y:S02]  /*0e00*/  IADD3 R19, R34.reuse, 0x4, RZ ;  /* 0x0000000422137810 */ /* 0x040fe40007ffe0ff */
[----:B------:R-:W-:Y:S02]  /*0e10*/  LEA.HI.SX32 R86, R31, R26, 0x1a ;  /* 0x0000001a1f567211 */ /* 0x000fe400078fd2ff */
[----:B------:R-:W-:Y:S02]  /*0e20*/  MOV R18, RZ ;  /* 0x000000ff00127202 */ /* 0x000fe40000000f00 */
[----:B------:R-:W-:Y:S02]  /*0e30*/  IADD3 R29, R34, 0x5, RZ ;  /* 0x00000005221d7810 */ /* 0x000fe40007ffe0ff */
[----:B0-----:R-:W-:Y:S01]  /*0e40*/  LOP3.LUT R26, R0, 0x1, RZ, 0xc0, !PT ;  /* 0x00000001001a7812 */ /* 0x001fe200078ec0ff */
[----:B------:R-:W-:Y:S01]  /*0e50*/  IMAD.HI R31, R19, -0x6db6db6d, R18 ;  /* 0x92492493131f7827 */ /* 0x000fe200078e0212 */
[----:B------:R-:W-:-:S02]  /*0e60*/  LEA.HI.SX32 R2, R2, R27, 0x1d ;  /* 0x0000001b02027211 */ /* 0x000fc400078feaff */
[----:B------:R-:W-:Y:S01]  /*0e70*/  IADD3 R27, R34, 0x6, RZ ;  /* 0x00000006221b7810 */ /* 0x000fe20007ffe0ff */
[----:B------:R-:W-:Y:S01]  /*0e80*/  IMAD.HI R18, R29, -0x6db6db6d, R28 ;  /* 0x924924931d127827 */ /* 0x000fe200078e021c */
[----:B------:R-:W-:Y:S02]  /*0e90*/  LOP3.LUT R28, R0, 0xe, RZ, 0xc0, !PT ;  /* 0x0000000e001c7812 */ /* 0x000fe400078ec0ff */
[----:B------:R-:W-:Y:S01]  /*0ea0*/  MOV R135, RZ ;  /* 0x000000ff00877202 */ /* 0x000fe20000000f00 */
[C---:B------:R-:W-:Y:S01]  /*0eb0*/  IMAD R33, R26.reuse, 0x1c, R33 ;  /* 0x0000001c1a217824 */ /* 0x040fe200078e0221 */
[----:B------:R-:W-:Y:S01]  /*0ec0*/  SHF.R.U32.HI R28, RZ, 0x1, R28 ;  /* 0x00000001ff1c7819 */ /* 0x000fe2000001161c */
[----:B------:R-:W-:Y:S01]  /*0ed0*/  IMAD R35, R26, 0x1c, R35 ;  /* 0x0000001c1a237824 */ /* 0x000fe200078e0223 */
[----:B------:R-:W-:Y:S01]  /*0ee0*/  MOV R26, RZ ;  /* 0x000000ff001a7202 */ /* 0x000fe20000000f00 */
[--C-:B------:R-:W-:Y:S01]  /*0ef0*/  IMAD R7, R7, 0xc40, R33.reuse ;  /* 0x00000c4007077824 */ /* 0x100fe200078e0221 */
[----:B------:R-:W-:Y:S01]  /*0f00*/  MOV R162, RZ ;  /* 0x000000ff00a27202 */ /* 0x000fe20000000f00 */
[----:B------:R-:W-:Y:S01]  /*0f10*/  IMAD R55, R36, 0xc40, R33 ;  /* 0x00000c4024377824 */ /* 0x000fe200078e0221 */
[----:B------:R-:W-:Y:S01]  /*0f20*/  MOV R147, RZ ;  /* 0x000000ff00937202 */ /* 0x000fe20000000f00 */
[----:B------:R-:W-:Y:S01]  /*0f30*/  IMAD.HI R26, R27, -0x6db6db6d, R26 ;  /* 0x924924931b1a7827 */ /* 0x000fe200078e021a */
[----:B------:R-:W-:-:S03]  /*0f40*/  MOV R136, RZ ;  /* 0x000000ff00887202 */ /* 0x000fc60000000f00 */
[--C-:B------:R-:W-:Y:S02]  /*0f50*/  IMAD R5, R5, 0xc40, R33.reuse ;  /* 0x00000c4005057824 */ /* 0x100fe400078e0221 */
[--C-:B------:R-:W-:Y:S02]  /*0f60*/  IMAD R49, R21, 0xc40, R33.reuse ;  /* 0x00000c4015317824 */ /* 0x100fe400078e0221 */
[----:B------:R-:W-:Y:S02]  /*0f70*/  IMAD R53, R17, 0xc40, R33 ;  /* 0x00000c4011357824 */ /* 0x000fe400078e0221 */
[----:B------:R-:W-:Y:S01]  /*0f80*/  IMAD R36, R28, 0x188, R7 ;  /* 0x000001881c247824 */ /* 0x000fe200078e0207 */
[----:B------:R-:W-:Y:S01]  /*0f90*/  SHF.R.U32.HI R7, RZ, 0x1f, R26 ;  /* 0x0000001fff077819 */ /* 0x000fe2000001161a */
[--C-:B------:R-:W-:Y:S02]  /*0fa0*/  IMAD R45, R25, 0xc40, R33.reuse ;  /* 0x00000c40192d7824 */ /* 0x100fe400078e0221 */
[--C-:B------:R-:W-:Y:S01]  /*0fb0*/  IMAD R41, R13, 0xc40, R33.reuse ;  /* 0x00000c400d297824 */ /* 0x100fe200078e0221 */
[----:B------:R-:W-:Y:S01]  /*0fc0*/  LEA.HI.SX32 R26, R26, R7, 0x1e ;  /* 0x000000071a1a7211 */ /* 0x000fe200078ff2ff */
[----:B------:R-:W-:-:S02]  /*0fd0*/  IMAD R21, R12, 0xc40, R33 ;  /* 0x00000c400c157824 */ /* 0x000fc400078e0221 */
[--C-:B------:R-:W-:Y:S02]  /*0fe0*/  IMAD R43, R11, 0xc40, R33.reuse ;  /* 0x00000c400b2b7824 */ /* 0x100fe400078e0221 */
[--C-:B------:R-:W-:Y:S02]  /*0ff0*/  IMAD R17, R10, 0xc40, R33.reuse ;  /* 0x00000c400a117824 */ /* 0x100fe400078e0221 */
[----:B------:R-:W-:Y:S02]  /*1000*/  IMAD R34, R34, 0x38, RZ ;  /* 0x0000003822227824 */ /* 0x000fe400078e02ff */
[--C-:B------:R-:W-:Y:S02]  /*1010*/  IMAD R9, R9, 0xc40, R33.reuse ;  /* 0x00000c4009097824 */ /* 0x100fe400078e0221 */
[--C-:B------:R-:W-:Y:S01]  /*1020*/  IMAD R37, R16, 0xc40, R33.reuse ;  /* 0x00000c4010257824 */ /* 0x100fe200078e0221 */
[----:B------:R-:W-:Y:S01]  /*1030*/  IADD3 R10, R34, 0x38, RZ ;  /* 0x00000038220a7810 */ /* 0x000fe20007ffe0ff */
[----:B------:R-:W-:-:S02]  /*1040*/  IMAD R65, R40, 0xc40, R33 ;  /* 0x00000c4028417824 */ /* 0x000fc400078e0221 */
[--C-:B------:R-:W-:Y:S02]  /*1050*/  IMAD R77, R52, 0xc40, R33.reuse ;  /* 0x00000c40344d7824 */ /* 0x100fe400078e0221 */
[--C-:B------:R-:W-:Y:S02]  /*1060*/  IMAD R89, R64, 0xc40, R33.reuse ;  /* 0x00000c4040597824 */ /* 0x100fe400078e0221 */
[--C-:B------:R-:W-:Y:S02]  /*1070*/  IMAD R101, R76, 0xc40, R33.reuse ;  /* 0x00000c404c657824 */ /* 0x100fe400078e0221 */
[--C-:B------:R-:W-:Y:S02]  /*1080*/  IMAD R25, R8, 0xc40, R33.reuse ;  /* 0x00000c4008197824 */ /* 0x100fe400078e0221 */
[--C-:B------:R-:W-:Y:S02]  /*1090*/  IMAD R39, R14, 0xc40, R33.reuse ;  /* 0x00000c400e277824 */ /* 0x100fe400078e0221 */
        /* <DEDUP_REMOVED lines=23> */
[----:B------:R-:W-:Y:S01]  /*1210*/  IMAD R11, R4, 0xc40, R33 ;  /* 0x00000c40040b7824 */ /* 0x000fe200078e0221 */
[----:B------:R-:W-:Y:S01]  /*1220*/  SHF.R.U32.HI R4, RZ, 0x1f, R31 ;  /* 0x0000001fff047819 */ /* 0x000fe2000001161f */
[----:B------:R-:W-:-:S02]  /*1230*/  IMAD R15, R15, 0xc40, R33 ;  /* 0x00000c400f0f7824 */ /* 0x000fc400078e0221 */
[--C-:B------:R-:W-:Y:S01]  /*1240*/  IMAD R23, R23, 0xc40, R33.reuse ;  /* 0x00000c4017177824 */ /* 0x100fe200078e0221 */
[----:B------:R-:W-:Y:S01]  /*1250*/  LEA.HI.SX32 R31, R31, R4, 0x1e ;  /* 0x000000041f1f7211 */ /* 0x000fe200078ff2ff */
[--C-:B------:R-:W-:Y:S02]  /*1260*/  IMAD R75, R50, 0xc40, R33.reuse ;  /* 0x00000c40324b7824 */ /* 0x100fe400078e0221 */
[--C-:B------:R-:W-:Y:S02]  /*1270*/  IMAD R87, R62, 0xc40, R33.reuse ;  /* 0x00000c403e577824 */ /* 0x100fe400078e0221 */
[--C-:B------:R-:W-:Y:S02]  /*1280*/  IMAD R99, R74, 0xc40, R33.reuse ;  /* 0x00000c404a637824 */ /* 0x100fe400078e0221 */
[----:B------:R-:W-:Y:S02]  /*1290*/  IMAD R33, R86, 0xc40, R33 ;  /* 0x00000c4056217824 */ /* 0x000fe400078e0221 */
[C---:B------:R-:W-:Y:S01]  /*12a0*/  IMAD R68, R28.reuse, 0x188, R5 ;  /* 0x000001881c447824 */ /* 0x040fe200078e0205 */
[----:B------:R-:W-:Y:S01]  /*12b0*/  SHF.R.U32.HI R5, RZ, 0x1f, R18 ;  /* 0x0000001fff057819 */ /* 0x000fe20000011612 */
[----:B------:R-:W-:-:S02]  /*12c0*/  IMAD R14, R28, 0x188, R21 ;  /* 0x000001881c0e7824 */ /* 0x000fc400078e0215 */
[----:B------:R-:W-:Y:S01]  /*12d0*/  IMAD R22, R28, 0x188, R17 ;  /* 0x000001881c167824 */ /* 0x000fe200078e0211 */
[----:B------:R-:W-:Y:S01]  /*12e0*/  IADD3 R17, R34, 0x70, RZ ;  /* 0x0000007022117810 */ /* 0x000fe20007ffe0ff */
[C---:B------:R-:W-:Y:S02]  /*12f0*/  IMAD R115, R28.reuse, 0x188, R9 ;  /* 0x000001881c737824 */ /* 0x040fe400078e0209 */
[C---:B------:R-:W-:Y:S02]  /*1300*/  IMAD R32, R28.reuse, 0x188, R71 ;  /* 0x000001881c207824 */ /* 0x040fe400078e0247 */
[C---:B------:R-:W-:Y:S02]  /*1310*/  IMAD R37, R28.reuse, 0x188, R37 ;  /* 0x000001881c257824 */ /* 0x040fe400078e0225 */
[C---:B------:R-:W-:Y:S02]  /*1320*/  IMAD R45, R28.reuse, 0x188, R45 ;  /* 0x000001881c2d7824 */ /* 0x040fe400078e022d */
[----:B------:R-:W-:-:S02]  /*1330*/  IMAD R55, R28, 0x188, R55 ;  /* 0x000001881c377824 */ /* 0x000fc400078e0237 */
[C---:B------:R-:W-:Y:S02]  /*1340*/  IMAD R65, R28.reuse, 0x188, R65 ;  /* 0x000001881c417824 */ /* 0x040fe400078e0241 */
[C---:B------:R-:W-:Y:S02]  /*1350*/  IMAD R77, R28.reuse, 0x188, R77 ;  /* 0x000001881c4d7824 */ /* 0x040fe400078e024d */
[C---:B------:R-:W-:Y:S02]  /*1360*/  IMAD R89, R28.reuse, 0x188, R89 ;  /* 0x000001881c597824 */ /* 0x040fe400078e0259 */
[C---:B------:R-:W-:Y:S02]  /*1370*/  IMAD R101, R28.reuse, 0x188, R101 ;  /* 0x000001881c657824 */ /* 0x040fe400078e0265 */
[C---:B------:R-:W-:Y:S02]  /*1380*/  IMAD R25, R28.reuse, 0x188, R25 ;  /* 0x000001881c197824 */ /* 0x040fe400078e0219 */
[----:B------:R-:W-:-:S02]  /*1390*/  IMAD R39, R28, 0x188, R39 ;  /* 0x000001881c277824 */ /* 0x000fc400078e0227 */
[----:B------:R-:W-:Y:S01]  /*13a0*/  IMAD R47, R28, 0x188, R47 ;  /* 0x000001881c2f7824 */ /* 0x000fe200078e022f */
[----:B------:R-:W-:Y:S01]  /*13b0*/  IADD3 R113, R10, R25, RZ ;  /* 0x000000190a717210 */ /* 0x000fe20007ffe0ff */
[----:B------:R-:W-:Y:S01]  /*13c0*/  IMAD R57, R28, 0x188, R57 ;  /* 0x000001881c397824 */ /* 0x000fe200078e0239 */
[----:B------:R-:W-:Y:S01]  /*13d0*/  IADD3 R25, R34, 0xa8, RZ ;  /* 0x000000a822197810 */ /* 0x000fe20007ffe0ff */
[----:B------:R-:W-:Y:S01]  /*13e0*/  IMAD R67, R28, 0x188, R67 ;  /* 0x000001881c437824 */ /* 0x000fe200078e0243 */
[----:B------:R-:W-:Y:S01]  /*13f0*/  IADD3 R4, R10, R39, RZ ;  /* 0x000000270a047210 */ /* 0x000fe20007ffe0ff */
        /* <DEDUP_REMOVED lines=8> */
[----:B------:R-:W-:-:S02]  /*1480*/  IMAD R42, R28, 0x188, R49 ;  /* 0x000001881c2a7824 */ /* 0x000fc400078e0231 */
[C---:B------:R-:W-:Y:S02]  /*1490*/  IMAD R44, R28.reuse, 0x188, R59 ;  /* 0x000001881c2c7824 */ /* 0x040fe400078e023b */
[C---:B------:R-:W-:Y:S02]  /*14a0*/  IMAD R64, R28.reuse, 0x188, R69 ;  /* 0x000001881c407824 */ /* 0x040fe400078e0245 */
[C---:B------:R-:W-:Y:S02]  /*14b0*/  IMAD R52, R28.reuse, 0x188, R81 ;  /* 0x000001881c347824 */ /* 0x040fe400078e0251 */
[C---:B------:R-:W-:Y:S02]  /*14c0*/  IMAD R66, R28.reuse, 0x188, R93 ;  /* 0x000001881c427824 */ /* 0x040fe400078e025d */
[C---:B------:R-:W-:Y:S02]  /*14d0*/  IMAD R76, R28.reuse, 0x188, R105 ;  /* 0x000001881c4c7824 */ /* 0x040fe400078e0269 */
[C---:B------:R-:W-:Y:S01]  /*14e0*/  IMAD R12, R28.reuse, 0x188, R13 ;  /* 0x000001881c0c7824 */ /* 0x040fe200078e020d */
[----:B------:R-:W-:Y:S01]  /*14f0*/  CS2R R104, SRZ ;  /* 0x0000000000687805 */ /* 0x000fe2000001ff00 */
[----:B------:R-:W-:-:S02]  /*1500*/  IMAD R16, R28, 0x188, R51 ;  /* 0x000001881c107824 */ /* 0x000fc400078e0233 */
[C---:B------:R-:W-:Y:S02]  /*1510*/  IMAD R30, R28.reuse, 0x188, R61 ;  /* 0x000001881c1e7824 */ /* 0x040fe400078e023d */
[C---:B------:R-:W-:Y:S02]  /*1520*/  IMAD R54, R28.reuse, 0x188, R83 ;  /* 0x000001881c367824 */ /* 0x040fe400078e0253 */
[C---:B------:R-:W-:Y:S01]  /*1530*/  IMAD R60, R28.reuse, 0x188, R95 ;  /* 0x000001881c3c7824 */ /* 0x040fe200078e025f */
[----:B------:R-:W-:Y:S01]  /*1540*/  IADD3 R13, R17, R30, RZ ;  /* 0x0000001e110d7210 */ /* 0x000fe20007ffe0ff */
[C---:B------:R-:W-:Y:S01]  /*1550*/  IMAD R78, R28.reuse, 0x188, R107 ;  /* 0x000001881c4e7824 */ /* 0x040fe200078e026b */
[----:B------:R-:W-:Y:S01]  /*1560*/  HFMA2.MMA R95, -RZ, RZ, 0, 0 ;  /* 0x00000000ff5f7435 */ /* 0x000fe200000001ff */
[C---:B------:R-:W-:Y:S01]  /*1570*/  IMAD R40, R28.reuse, 0x188, R43 ;  /* 0x000001881c287824 */ /* 0x040fe200078e022b */
[----:B------:R-:W-:Y:S01]  /*1580*/  HFMA2.MMA R107, -RZ, RZ, 0, 0 ;  /* 0x00000000ff6b7435 */ /* 0x000fe200000001ff */
[----:B------:R-:W-:-:S02]  /*1590*/  IMAD R70, R28, 0x188, R53 ;  /* 0x000001881c467824 */ /* 0x000fc400078e0235 */
[C---:B------:R-:W-:Y:S02]  /*15a0*/  IMAD R46, R28.reuse, 0x188, R63 ;  /* 0x000001881c2e7824 */ /* 0x040fe400078e023f */
[C---:B------:R-:W-:Y:S02]  /*15b0*/  IMAD R72, R28.reuse, 0x188, R73 ;  /* 0x000001881c487824 */ /* 0x040fe400078e0249 */
[C---:B------:R-:W-:Y:S02]  /*15c0*/  IMAD R56, R28.reuse, 0x188, R85 ;  /* 0x000001881c387824 */ /* 0x040fe400078e0255 */
[C---:B------:R-:W-:Y:S01]  /*15d0*/  IMAD R74, R28.reuse, 0x188, R97 ;  /* 0x000001881c4a7824 */ /* 0x040fe200078e0261 */
[----:B------:R-:W-:Y:S01]  /*15e0*/  CS2R R84, SRZ ;  /* 0x0000000000547805 */ /* 0x000fe2000001ff00 */
[C---:B------:R-:W-:Y:S01]  /*15f0*/  IMAD R80, R28.reuse, 0x188, R109 ;  /* 0x000001881c507824 */ /* 0x040fe200078e026d */
[C---:B------:R-:W-:Y:S01]  /*1600*/  IADD3 R109, R17.reuse, R12, RZ ;  /* 0x0000000c116d7210 */ /* 0x040fe20007ffe0ff */
        /* <DEDUP_REMOVED lines=9> */
[----:B------:R-:W-:Y:S01]  /*16a0*/  IADD3 R16, R17, R60, RZ ;  /* 0x0000003c11107210 */ /* 0x000fe20007ffe0ff */
[C---:B------:R-:W-:Y:S01]  /*16b0*/  IMAD R58, R28.reuse, 0x188, R87 ;  /* 0x000001881c3a7824 */ /* 0x040fe200078e0257 */
[----:B------:R-:W-:Y:S01]  /*16c0*/  IADD3 R21, R25, R48, RZ ;  /* 0x0000003019157210 */ /* 0x000fe20007ffe0ff */
[C---:B------:R-:W-:Y:S01]  /*16d0*/  IMAD R62, R28.reuse, 0x188, R99 ;  /* 0x000001881c3e7824 */ /* 0x040fe200078e0263 */
[----:B------:R-:W-:Y:S01]  /*16e0*/  IADD3 R17, R17, R78, RZ ;  /* 0x0000004e11117210 */ /* 0x000fe20007ffe0ff */
[----:B------:R-:W-:Y:S01]  /*16f0*/  IMAD R82, R28, 0x188, R33 ;  /* 0x000001881c527824 */ /* 0x000fe200078e0221 */
[----:B------:R-:W-:Y:S01]  /*1700*/  LEA.HI.SX32 R28, R18, R5, 0x1e ;  /* 0x00000005121c7211 */ /* 0x000fe200078ff2ff */
[----:B------:R-:W-:Y:S01]  /*1710*/  IMAD R75, R26, -0x7, R27 ;  /* 0xfffffff91a4b7824 */ /* 0x000fe200078e021b */
[----:B------:R-:W-:Y:S01]  /*1720*/  IADD3 R18, R25, R20, RZ ;  /* 0x0000001419127210 */ /* 0x000fe20007ffe0ff */
[----:B------:R-:W-:Y:S01]  /*1730*/  IMAD R32, R31, -0x7, R19 ;  /* 0xfffffff91f207824 */ /* 0x000fe200078e0213 */
[C---:B------:R-:W-:Y:S01]  /*1740*/  IADD3 R19, R25.reuse, R22, RZ ;  /* 0x0000001619137210 */ /* 0x040fe20007ffe0ff */
[----:B------:R-:W-:Y:S01]  /*1750*/  IMAD R67, R28, -0x7, R29 ;  /* 0xfffffff91c437824 */ /* 0x000fe200078e021d */
[----:B------:R-:W-:Y:S01]  /*1760*/  IADD3 R20, R25, R24, RZ ;  /* 0x0000001819147210 */ /* 0x000fe20007ffe0ff */
[C---:B------:R-:W-:Y:S01]  /*1770*/  IMAD R68, R75.reuse, 0x38, R68 ;  /* 0x000000384b447824 */ /* 0x040fe200078e0244 */
[C---:B------:R-:W-:Y:S01]  /*1780*/  IADD3 R5, R10.reuse, R47, RZ ;  /* 0x0000002f0a057210 */ /* 0x040fe20007ffe0ff */
[----:B------:R-:W-:Y:S01]  /*1790*/  IMAD R69, R75, 0x38, R40 ;  /* 0x000000384b457824 */ /* 0x000fe200078e0228 */
[----:B------:R-:W-:Y:S01]  /*17a0*/  IADD3 R22, R25, R50, RZ ;  /* 0x0000003219167210 */ /* 0x000fe20007ffe0ff */
[----:B------:R-:W-:Y:S01]  /*17b0*/  IMAD R70, R75, 0x38, R70 ;  /* 0x000000384b467824 */ /* 0x000fe200078e0246 */
[----:B------:R-:W-:Y:S01]  /*17c0*/  IADD3 R23, R25, R58, RZ ;  /* 0x0000003a19177210 */ /* 0x000fe20007ffe0ff */
[----:B------:R-:W-:Y:S01]  /*17d0*/  IMAD R71, R75, 0x38, R46 ;  /* 0x000000384b477824 */ /* 0x000fe200078e022e */
[----:B------:R-:W-:Y:S01]  /*17e0*/  IADD3 R24, R25, R62, RZ ;  /* 0x0000003e19187210 */ /* 0x000fe20007ffe0ff */
[C---:B------:R-:W-:Y:S01]  /*17f0*/  IMAD R72, R75.reuse, 0x38, R72 ;  /* 0x000000384b487824 */ /* 0x040fe200078e0248 */
[----:B------:R-:W-:Y:S01]  /*1800*/  IADD3 R10, R10, R103, RZ ;  /* 0x000000670a0a7210 */ /* 0x000fe20007ffe0ff */
[----:B------:R-:W-:Y:S01]  /*1810*/  IMAD R73, R75, 0x38, R56 ;  /* 0x000000384b497824 */ /* 0x000fe200078e0238 */
[----:B------:R-:W-:Y:S01]  /*1820*/  IADD3 R25, R25, R82, RZ ;  /* 0x0000005219197210 */ /* 0x000fe20007ffe0ff */
[C---:B------:R-:W-:Y:S01]  /*1830*/  IMAD R74, R75.reuse, 0x38, R74 ;  /* 0x000000384b4a7824 */ /* 0x040fe200078e024a */
[----:B------:R-:W-:Y:S01]  /*1840*/  CS2R R102, SRZ ;  /* 0x0000000000667805 */ /* 0x000fe2000001ff00 */
[----:B------:R-:W-:Y:S01]  /*1850*/  IMAD R75, R75, 0x38, R80 ;  /* 0x000000384b4b7824 */ /* 0x000fe200078e0250 */
[----:B------:R-:W-:Y:S01]  /*1860*/  CS2R R98, SRZ ;  /* 0x0000000000627805 */ /* 0x000fe2000001ff00 */
[----:B------:R-:W-:Y:S01]  /*1870*/  IMAD R29, R32, 0x38, R65 ;  /* 0x00000038201d7824 */ /* 0x000fe200078e0241 */
[----:B------:R-:W-:Y:S01]  /*1880*/  CS2R R82, SRZ ;  /* 0x0000000000527805 */ /* 0x000fe2000001ff00 */
[----:B------:R-:W-:Y:S01]  /*1890*/  IMAD R80, R2, -0xe, R3 ;  /* 0xfffffff202507824 */ /* 0x000fe200078e0203 */
[----:B------:R-:W-:Y:S01]  /*18a0*/  CS2R R96, SRZ ;  /* 0x0000000000607805 */ /* 0x000fe2000001ff00 */
[C---:B------:R-:W-:Y:S01]  /*18b0*/  IMAD R111, R67.reuse, 0x38, R36 ;  /* 0x00000038436f7824 */ /* 0x040fe200078e0224 */
[----:B------:R-:W-:Y:S01]  /*18c0*/  CS2R R60, SRZ ;  /* 0x00000000003c7805 */ /* 0x000fe2000001ff00 */
[C---:B------:R-:W-:Y:S01]  /*18d0*/  IMAD R33, R67.reuse, 0x38, R38 ;  /* 0x0000003843217824 */ /* 0x040fe200078e0226 */
[----:B------:R-:W-:Y:S01]  /*18e0*/  CS2R R62, SRZ ;  /* 0x00000000003e7805 */ /* 0x000fe2000001ff00 */
[C---:B------:R-:W-:Y:S01]  /*18f0*/  IMAD R34, R67.reuse, 0x38, R42 ;  /* 0x0000003843227824 */ /* 0x040fe200078e022a */
[----:B------:R-:W-:Y:S01]  /*1900*/  SHF.L.U32 R80, R80, 0x1, RZ ;  /* 0x0000000150507819 */ /* 0x000fe200000006ff */
[----:B------:R-:W-:-:S02]  /*1910*/  IMAD R35, R67, 0x38, R44 ;  /* 0x0000003843237824 */ /* 0x000fc400078e022c */
[C---:B------:R-:W-:Y:S02]  /*1920*/  IMAD R64, R67.reuse, 0x38, R64 ;  /* 0x0000003843407824 */ /* 0x040fe400078e0240 */
[C---:B------:R-:W-:Y:S02]  /*1930*/  IMAD R65, R67.reuse, 0x38, R52 ;  /* 0x0000003843417824 */ /* 0x040fe400078e0234 */
[C---:B------:R-:W-:Y:S01]  /*1940*/  IMAD R66, R67.reuse, 0x38, R66 ;  /* 0x0000003843427824 */ /* 0x040fe200078e0242 */
[----:B------:R-:W-:Y:S01]  /*1950*/  CS2R R52, SRZ ;  /* 0x0000000000347805 */ /* 0x000fe2000001ff00 */
[----:B------:R-:W-:Y:S01]  /*1960*/  IMAD R67, R67, 0x38, R76 ;  /* 0x0000003843437824 */ /* 0x000fe200078e024c */
[----:B------:R-:W-:Y:S01]  /*1970*/  HFMA2.MMA R76, -RZ, RZ, 0, 0 ;  /* 0x00000000ff4c7435 */ /* 0x000fe200000001ff */
[C---:B------:R-:W-:Y:S02]  /*1980*/  IMAD R115, R32.reuse, 0x38, R115 ;  /* 0x0000003820737824 */ /* 0x040fe400078e0273 */
[----:B------:R-:W-:-:S02]  /*1990*/  IMAD R26, R32, 0x38, R37 ;  /* 0x00000038201a7824 */ /* 0x000fc400078e0225 */
[C---:B------:R-:W-:Y:S02]  /*19a0*/  IMAD R27, R32.reuse, 0x38, R45 ;  /* 0x00000038201b7824 */ /* 0x040fe400078e022d */
[C---:B------:R-:W-:Y:S02]  /*19b0*/  IMAD R28, R32.reuse, 0x38, R55 ;  /* 0x00000038201c7824 */ /* 0x040fe400078e0237 */
[C---:B------:R-:W-:Y:S02]  /*19c0*/  IMAD R30, R32.reuse, 0x38, R77 ;  /* 0x00000038201e7824 */ /* 0x040fe400078e024d */
[C---:B------:R-:W-:Y:S02]  /*19d0*/  IMAD R31, R32.reuse, 0x38, R89 ;  /* 0x00000038201f7824 */ /* 0x040fe400078e0259 */
[----:B------:R-:W-:Y:S02]  /*19e0*/  IMAD R32, R32, 0x38, R101 ;  /* 0x0000003820207824 */ /* 0x000fe400078e0265 */
[----:B------:R-:W-:-:S02]  /*19f0*/  CS2R R100, SRZ ;  /* 0x0000000000647805 */ /* 0x000fc4000001ff00 */
.L_x_3:
[C---:B------:R-:W-:Y:S01]  /*1a00*/  ISETP.GT.AND P0, PT, R3.reuse, 0xf, PT ;  /* 0x0000000f0300780c */ /* 0x040fe20003f04270 */
[----:B------:R-:W-:Y:S06]  /*1a10*/  BAR.SYNC 0x0 ;  /* 0x0000000000007b1d */ /* 0x000fec0000000000 */
[----:B------:R-:W-:-:S02]  /*1a20*/  IADD3 R36, R3, 0x10, RZ ;  /* 0x0000001003247810 */ /* 0x000fc40007ffe0ff */
[----:B------:R-:W-:Y:S02]  /*1a30*/  SHF.R.S32.HI R79, RZ, 0x4, R0 ;  /* 0x00000004ff4f7819 */ /* 0x000fe40000011400 */
[----:B------:R-:W-:Y:S02]  /*1a40*/  MOV R81, 0x4 ;  /* 0x0000000400517802 */ /* 0x000fe40000000f00 */
[----:B------:R-:W-:Y:S02]  /*1a50*/  @!P0 SHF.L.U32 R37, R0, 0x9, RZ ;  /* 0x0000000900258819 */ /* 0x000fe400000006ff */
[----:B------:R-:W-:Y:S02]  /*1a60*/  SHF.L.U32 R40, R79, 0xd, RZ ;  /* 0x0000000d4f287819 */ /* 0x000fe400000006ff */
[----:B------:R-:W-:Y:S02]  /*1a70*/  @!P0 LOP3.LUT R38, R37, 0xffffe000, RZ, 0xc0, !PT ;  /* 0xffffe00025268812 */ /* 0x000fe400078ec0ff */
[----:B------:R-:W-:-:S02]  /*1a80*/  LOP3.LUT R37, R36, 0x1f, RZ, 0xc0, !PT ;  /* 0x0000001f24257812 */ /* 0x000fc400078ec0ff */
[----:B------:R-:W-:Y:S02]  /*1a90*/  SHF.L.U32 R36, R3, 0x3, RZ ;  /* 0x0000000303247819 */ /* 0x000fe400000006ff */
[----:B------:R-:W-:Y:S02]  /*1aa0*/  @!P0 IADD3 R39, R38, R3, RZ ;  /* 0x0000000326278210 */ /* 0x000fe40007ffe0ff */
[----:B------:R-:W-:Y:S02]  /*1ab0*/  LOP3.LUT R38, R40, 0xffffe000, R37, 0xe2, !PT ;  /* 0xffffe00028267812 */ /* 0x000fe400078ee225 */
[C---:B------:R-:W-:Y:S02]  /*1ac0*/  IADD3 R40, R36.reuse, 0x1180, RZ ;  /* 0x0000118024287810 */ /* 0x040fe40007ffe0ff */
[----:B------:R-:W-:Y:S02]  /*1ad0*/  IADD3 R37, R36, 0x380, RZ ;  /* 0x0000038024257810 */ /* 0x000fe40007ffe0ff */
[----:B------:R-:W-:-:S02]  /*1ae0*/  LOP3.LUT R41, R40, 0xffffff00, RZ, 0xc0, !PT ;  /* 0xffffff0028297812 */ /* 0x000fc400078ec0ff */
[----:B------:R-:W-:Y:S02]  /*1af0*/  LOP3.LUT R37, R37, 0xffffff00, RZ, 0xc0, !PT ;  /* 0xffffff0025257812 */ /* 0x000fe400078ec0ff */
[----:B------:R-:W-:Y:S02]  /*1b00*/  IADD3 R41, R38, R41, RZ ;  /* 0x0000002926297210 */ /* 0x000fe40007ffe0ff */
[----:B------:R-:W-:Y:S02]  /*1b10*/  @!P0 LEA R42, R76, R39, 0x5 ;  /* 0x000000274c2a8211 */ /* 0x000fe400078e28ff */
[C---:B------:R-:W-:Y:S02]  /*1b20*/  IADD3 R39, R36.reuse, 0xa80, RZ ;  /* 0x00000a8024277810 */ /* 0x040fe40007ffe0ff */
[----:B------:R-:W-:Y:S02]  /*1b30*/  IADD3 R37, R37, R38, RZ ;  /* 0x0000002625257210 */ /* 0x000fe40007ffe0ff */
[----:B------:R-:W-:-:S02]  /*1b40*/  IADD3 R36, R36, 0x1880, RZ ;  /* 0x0000188024247810 */ /* 0x000fc40007ffe0ff */
[C---:B------:R-:W-:Y:S02]  /*1b50*/  LEA R40, R76.reuse, R41, 0x5 ;  /* 0x000000294c287211 */ /* 0x040fe400078e28ff */
[----:B------:R-:W-:Y:S02]  /*1b60*/  LEA R44, R76, R37, 0x5 ;  /* 0x000000254c2c7211 */ /* 0x000fe400078e28ff */
[----:B------:R-:W-:Y:S01]  /*1b70*/  LOP3.LUT R37, R36, 0xffffff00, RZ, 0xc0, !PT ;  /* 0xffffff0024257812 */ /* 0x000fe200078ec0ff */
[----:B------:R-:W-:Y:S01]  /*1b80*/  IMAD.WIDE R40, R40, R81, c[0x0][0x168] ;  /* 0x00005a0028287625 */ /* 0x000fe200078e0251 */
[----:B------:R-:W-:Y:S02]  /*1b90*/  LOP3.LUT R39, R39, 0xffffff00, RZ, 0xc0, !PT ;  /* 0xffffff0027277812 */ /* 0x000fe400078ec0ff */
[----:B------:R-:W-:Y:S01]  /*1ba0*/  IADD3 R37, R38, R37, RZ ;  /* 0x0000002526257210 */ /* 0x000fe20007ffe0ff */
[----:B------:R-:W-:Y:S01]  /*1bb0*/  IMAD.WIDE R44, R44, R81, c[0x0][0x168] ;  /* 0x00005a002c2c7625 */ /* 0x000fe200078e0251 */
[----:B------:R-:W-:Y:S01]  /*1bc0*/  IADD3 R39, R38, R39, RZ ;  /* 0x0000002726277210 */ /* 0x000fe20007ffe0ff */
[----:B------:R0:W2:Y:S01]  /*1bd0*/  LDG.E.CONSTANT R114, [R40.64] ;  /* 0x0000000428727981 */ /* 0x0000a2000c1e9900 */
[----:B------:R-:W-:Y:S01]  /*1be0*/  @!P0 IADD3 R46, R42, 0x1f10, RZ ;  /* 0x00001f102a2e8810 */ /* 0x000fe20007ffe0ff */
[C---:B------:R-:W-:Y:S01]  /*1bf0*/  IMAD R38, R76.reuse, 0x18800, R117 ;  /* 0x000188004c267824 */ /* 0x040fe200078e0275 */
[C---:B------:R-:W-:Y:S01]  /*1c00*/  LEA R36, R76.reuse, R37, 0x5 ;  /* 0x000000254c247211 */ /* 0x040fe200078e28ff */
[----:B------:R1:W3:Y:S01]  /*1c10*/  LDG.E.CONSTANT R118, [R44.64] ;  /* 0x000000042c767981 */ /* 0x0002e2000c1e9900 */
[----:B------:R-:W-:Y:S01]  /*1c20*/  LEA R42, R76, R39, 0x5 ;  /* 0x000000274c2a7211 */ /* 0x000fe200078e28ff */
[----:B------:R-:W-:Y:S01]  /*1c30*/  IMAD.WIDE R38, R38, R81, c[0x0][0x160] ;  /* 0x0000580026267625 */ /* 0x000fe200078e0251 */
[----:B0-----:R-:W-:-:S02]  /*1c40*/  SHF.R.U32.HI R40, RZ, 0x5, R3 ;  /* 0x00000005ff287819 */ /* 0x001fc40000011603 */
[----:B------:R-:W-:Y:S01]  /*1c50*/  LOP3.LUT R41, R3, 0x1f, RZ, 0xc0, !PT ;  /* 0x0000001f03297812 */ /* 0x000fe200078ec0ff */
[-C--:B------:R-:W-:Y:S01]  /*1c60*/  IMAD.WIDE R36, R36, R81.reuse, c[0x0][0x168] ;  /* 0x00005a0024247625 */ /* 0x080fe200078e0251 */
[----:B------:R0:W4:Y:S02]  /*1c70*/  LDG.E.CONSTANT R92, [R38.64+0x31000] ;  /* 0x03100004265c7981 */ /* 0x000124000c1e9900 */
[----:B------:R-:W-:Y:S01]  /*1c80*/  PRMT R40, R40, 0x2104, R41 ;  /* 0x0000210428287816 */ /* 0x000fe20000000029 */
[-C--:B------:R-:W-:Y:S01]  /*1c90*/  @!P0 IMAD.WIDE R46, R46, R81.reuse, c[0x0][0x168] ;  /* 0x00005a002e2e8625 */ /* 0x080fe200078e0251 */
[----:B------:R5:W3:Y:S02]  /*1ca0*/  LDG.E.CONSTANT R112, [R36.64] ;  /* 0x0000000424707981 */ /* 0x000ae4000c1e9900 */
[----:B------:R-:W-:Y:S01]  /*1cb0*/  LEA R41, R79, R40, 0xd ;  /* 0x000000284f297211 */ /* 0x000fe200078e68ff */
[----:B------:R-:W-:Y:S01]  /*1cc0*/  IMAD.WIDE R42, R42, R81, c[0x0][0x168] ;  /* 0x00005a002a2a7625 */ /* 0x000fe200078e0251 */
[----:B------:R0:W3:Y:S04]  /*1cd0*/  LDG.E.CONSTANT R94, [R38.64+0x18800] ;  /* 0x01880004265e7981 */ /* 0x0000e8000c1e9900 */
[----:B------:R0:W3:Y:S01]  /*1ce0*/  @!P0 LDG.E.CONSTANT R120, [R46.64] ;  /* 0x000000042e788981 */ /* 0x0000e2000c1e9900 */
[C---:B-----5:R-:W-:Y:S01]  /*1cf0*/  LEA R36, R76.reuse, R41, 0x5 ;  /* 0x000000294c247211 */ /* 0x060fe200078e28ff */
[----:B------:R-:W-:-:S02]  /*1d00*/  IMAD R40, R76, 0x18800, R115 ;  /* 0x000188004c287824 */ /* 0x000fc400078e0273 */
[----:B------:R5:W3:Y:S02]  /*1d10*/  LDG.E.CONSTANT R116, [R42.64] ;  /* 0x000000042a747981 */ /* 0x000ae4000c1e9900 */
[-C--:B------:R-:W-:Y:S02]  /*1d20*/  IMAD.WIDE R36, R36, R81.reuse, c[0x0][0x168] ;  /* 0x00005a0024247625 */ /* 0x080fe400078e0251 */
[----:B------:R0:W3:Y:S04]  /*1d30*/  LDG.E.CONSTANT R110, [R38.64] ;  /* 0x00000004266e7981 */ /* 0x0000e8000c1e9900 */
[----:B------:R0:W3:Y:S01]  /*1d40*/  LDG.E.CONSTANT R86, [R36.64+0x1c00] ;  /* 0x001c000424567981 */ /* 0x0000e2000c1e9900 */
[----:B------:R-:W-:-:S03]  /*1d50*/  IMAD.WIDE R40, R40, R81, c[0x0][0x160] ;  /* 0x0000580028287625 */ /* 0x000fc600078e0251 */
[----:B------:R0:W3:Y:S04]  /*1d60*/  LDG.E.CONSTANT R78, [R38.64+0x55c00] ;  /* 0x055c0004264e7981 */ /* 0x0000e8000c1e9900 */
[----:B------:R0:W3:Y:S04]  /*1d70*/  LDG.E.CONSTANT R106, [R38.64+0xc400] ;  /* 0x00c40004266a7981 */ /* 0x0000e8000c1e9900 */
[----:B------:R0:W3:Y:S04]  /*1d80*/  LDG.E.CONSTANT R108, [R38.64+0x24c00] ;  /* 0x024c0004266c7981 */ /* 0x0000e8000c1e9900 */
[----:B------:R0:W3:Y:S04]  /*1d90*/  LDG.E.CONSTANT R90, [R38.64+0x3d400] ;  /* 0x03d40004265a7981 */ /* 0x0000e8000c1e9900 */
[----:B------:R0:W3:Y:S04]  /*1da0*/  LDG.E.CONSTANT R88, [R38.64+0x49800] ;  /* 0x0498000426587981 */ /* 0x0000e8000c1e9900 */
[----:B------:R0:W3:Y:S04]  /*1db0*/  LDG.E.CONSTANT R58, [R36.64] ;  /* 0x00000004243a7981 */ /* 0x0000e8000c1e9900 */
[----:B------:R0:W3:Y:S04]  /*1dc0*/  LDG.E.CONSTANT R56, [R36.64+0x3800] ;  /* 0x0038000424387981 */ /* 0x0000e8000c1e9900 */
[----:B------:R0:W3:Y:S04]  /*1dd0*/  LDG.E.CONSTANT R54, [R36.64+0x5400] ;  /* 0x0054000424367981 */ /* 0x0000e8000c1e9900 */
[----:B------:R0:W3:Y:S04]  /*1de0*/  LDG.E.CONSTANT R50, [R36.64+0x7000] ;  /* 0x0070000424327981 */ /* 0x0000e8000c1e9900 */
[----:B------:R-:W3:Y:S01]  /*1df0*/  LDG.E.CONSTANT R40, [R40.64] ;  /* 0x0000000428287981 */ /* 0x000ee2000c1e9900 */
[----:B0-----:R-:W-:-:S04]  /*1e00*/  IMAD R36, R76, 0x18800, R69 ;  /* 0x000188004c247824 */ /* 0x001fc800078e0245 */
[----:B------:R-:W-:-:S05]  /*1e10*/  IMAD.WIDE R36, R36, R81, c[0x0][0x160] ;  /* 0x0000580024247625 */ /* 0x000fca00078e0251 */
[----:B------:R0:W3:Y:S01]  /*1e20*/  LDG.E.CONSTANT R164, [R36.64] ;  /* 0x0000000424a47981 */ /* 0x0000e2000c1e9900 */
[C---:B------:R-:W-:Y:S02]  /*1e30*/  IMAD R122, R76.reuse, 0x18800, R13 ;  /* 0x000188004c7a7824 */ /* 0x040fe400078e020d */
[----:B0-----:R-:W-:-:S04]  /*1e40*/  IMAD R36, R76, 0x18800, R28 ;  /* 0x000188004c247824 */ /* 0x001fc800078e021c */
[----:B------:R-:W-:-:S04]  /*1e50*/  IMAD.WIDE R36, R36, R81, c[0x0][0x160] ;  /* 0x0000580024247625 */ /* 0x000fc800078e0251 */
[C---:B-1----:R-:W-:Y:S01]  /*1e60*/  IMAD R44, R76.reuse, 0x18800, R12 ;  /* 0x000188004c2c7824 */ /* 0x042fe200078e020c */
[----:B------:R0:W3:Y:S01]  /*1e70*/  LDG.E.CONSTANT R140, [R36.64] ;  /* 0x00000004248c7981 */ /* 0x0000e2000c1e9900 */
[----:B------:R-:W-:Y:S02]  /*1e80*/  IMAD R38, R76, 0x18800, R70 ;  /* 0x000188004c267824 */ /* 0x000fe400078e0246 */
[----:B------:R-:W-:-:S04]  /*1e90*/  IMAD.WIDE R44, R44, R81, c[0x0][0x160] ;  /* 0x000058002c2c7625 */ /* 0x000fc800078e0251 */
[-C--:B------:R-:W-:Y:S01]  /*1ea0*/  IMAD.WIDE R38, R38, R81.reuse, c[0x0][0x160] ;  /* 0x0000580026267625 */ /* 0x080fe200078e0251 */
[----:B------:R1:W3:Y:S03]  /*1eb0*/  LDG.E.CONSTANT R150, [R44.64] ;  /* 0x000000042c967981 */ /* 0x0002e6000c1e9900 */
[----:B0-----:R-:W-:Y:S01]  /*1ec0*/  IMAD.WIDE R36, R122, R81, c[0x0][0x160] ;  /* 0x000058007a247625 */ /* 0x001fe200078e0251 */
[----:B------:R0:W3:Y:S03]  /*1ed0*/  LDG.E.CONSTANT R146, [R38.64] ;  /* 0x0000000426927981 */ /* 0x0000e6000c1e9900 */
[C---:B------:R-:W-:Y:S01]  /*1ee0*/  IMAD R48, R76.reuse, 0x18800, R6 ;  /* 0x000188004c307824 */ /* 0x040fe200078e0206 */
[----:B------:R5:W3:Y:S01]  /*1ef0*/  LDG.E.CONSTANT R122, [R36.64] ;  /* 0x00000004247a7981 */ /* 0x000ae2000c1e9900 */
[----:B-1----:R-:W-:-:S02]  /*1f00*/  IMAD R44, R76, 0x18800, R35 ;  /* 0x000188004c2c7824 */ /* 0x002fc400078e0223 */
[----:B0-----:R-:W-:-:S04]  /*1f10*/  IMAD.WIDE R38, R48, R81, c[0x0][0x160] ;  /* 0x0000580030267625 */ /* 0x001fc800078e0251 */
[----:B-----5:R-:W-:Y:S01]  /*1f20*/  IMAD R36, R76, 0x18800, R7 ;  /* 0x000188004c247824 */ /* 0x020fe200078e0207 */
[----:B------:R0:W5:Y:S01]  /*1f30*/  LDG.E.CONSTANT R134, [R38.64] ;  /* 0x0000000426867981 */ /* 0x000162000c1e9900 */
[----:B------:R-:W-:-:S04]  /*1f40*/  IMAD.WIDE R48, R44, R81, c[0x0][0x160] ;  /* 0x000058002c307625 */ /* 0x000fc800078e0251 */
[-C--:B------:R-:W-:Y:S01]  /*1f50*/  IMAD.WIDE R36, R36, R81.reuse, c[0x0][0x160] ;  /* 0x0000580024247625 */ /* 0x080fe200078e0251 */
[----:B------:R1:W5:Y:S03]  /*1f60*/  LDG.E.CONSTANT R124, [R48.64] ;  /* 0x00000004307c7981 */ /* 0x000366000c1e9900 */
[C---:B------:R-:W-:Y:S02]  /*1f70*/  IMAD R42, R76.reuse, 0x18800, R20 ;  /* 0x000188004c2a7824 */ /* 0x040fe400078e0214 */
[----:B------:R-:W-:Y:S02]  /*1f80*/  IMAD R44, R76, 0x18800, R71 ;  /* 0x000188004c2c7824 */ /* 0x000fe400078e0247 */
[----:B------:R-:W-:-:S04]  /*1f90*/  IMAD.WIDE R42, R42, R81, c[0x0][0x160] ;  /* 0x000058002a2a7625 */ /* 0x000fc800078e0251 */
[----:B------:R-:W-:Y:S01]  /*1fa0*/  IMAD.WIDE R44, R44, R81, c[0x0][0x160] ;  /* 0x000058002c2c7625 */ /* 0x000fe200078e0251 */
[----:B------:R0:W5:Y:S03]  /*1fb0*/  LDG.E.CONSTANT R144, [R42.64] ;  /* 0x000000042a907981 */ /* 0x000166000c1e9900 */
[----:B0-----:R-:W-:-:S04]  /*1fc0*/  IMAD R42, R76, 0x18800, R21 ;  /* 0x000188004c2a7824 */ /* 0x001fc800078e0215 */
[----:B------:R-:W-:-:S04]  /*1fd0*/  IMAD.WIDE R42, R42, R81, c[0x0][0x160] ;  /* 0x000058002a2a7625 */ /* 0x000fc800078e0251 */
[----:B-1----:R-:W-:-:S04]  /*1fe0*/  IMAD R48, R76, 0x18800, R64 ;  /* 0x000188004c307824 */ /* 0x002fc800078e0240 */
[----:B------:R-:W-:-:S04]  /*1ff0*/  IMAD.WIDE R48, R48, R81, c[0x0][0x160] ;  /* 0x0000580030307625 */ /* 0x000fc800078e0251 */
[C---:B------:R-:W-:Y:S02]  /*2000*/  IMAD R46, R76.reuse, 0x18800, R113 ;  /* 0x000188004c2e7824 */ /* 0x040fe400078e0271 */
        /* <DEDUP_REMOVED lines=11> */
[C---:B------:R-:W-:Y:S02]  /*20c0*/  IMAD R154, R76.reuse, 0x18800, R34 ;  /* 0x000188004c9a7824 */ /* 0x040fe400078e0222 */
[----:B------:R-:W-:Y:S02]  /*20d0*/  IMAD R198, R76, 0x18800, R75 ;  /* 0x000188004cc67824 */ /* 0x000fe400078e024b */
[----:B------:R-:W-:-:S04]  /*20e0*/  IMAD.WIDE R46, R46, R81, c[0x0][0x160] ;  /* 0x000058002e2e7625 */ /* 0x000fc800078e0251 */
[-C--:B------:R-:W-:Y:S02]  /*20f0*/  IMAD.WIDE R192, R192, R81.reuse, c[0x0][0x160] ;  /* 0x00005800c0c07625 */ /* 0x080fe400078e0251 */
[----:B------:R-:W5:Y:S02]  /*2100*/  LDG.E.CONSTANT R46, [R46.64] ;  /* 0x000000042e2e7981 */ /* 0x000f64000c1e9900 */
[-C--:B------:R-:W-:Y:S02]  /*2110*/  IMAD.WIDE R190, R190, R81.reuse, c[0x0][0x160] ;  /* 0x00005800bebe7625 */ /* 0x080fe400078e0251 */
[----:B------:R-:W5:Y:S02]  /*2120*/  LDG.E.CONSTANT R192, [R192.64] ;  /* 0x00000004c0c07981 */ /* 0x000f64000c1e9900 */
[-C--:B------:R-:W-:Y:S02]  /*2130*/  IMAD.WIDE R188, R188, R81.reuse, c[0x0][0x160] ;  /* 0x00005800bcbc7625 */ /* 0x080fe400078e0251 */
[----:B------:R-:W5:Y:S02]  /*2140*/  LDG.E.CONSTANT R190, [R190.64] ;  /* 0x00000004bebe7981 */ /* 0x000f64000c1e9900 */
[----:B------:R-:W-:-:S02]  /*2150*/  IMAD.WIDE R186, R186, R81, c[0x0][0x160] ;  /* 0x00005800baba7625 */ /* 0x000fc400078e0251 */
        /* <DEDUP_REMOVED lines=15> */
[----:B------:R-:W-:Y:S02]  /*2250*/  IMAD.WIDE R154, R154, R81, c[0x0][0x160] ;  /* 0x000058009a9a7625 */ /* 0x000fe400078e0251 */
[----:B------:R-:W5:Y:S04]  /*2260*/  LDG.E.CONSTANT R156, [R156.64] ;  /* 0x000000049c9c7981 */ /* 0x000f68000c1e9900 */
[----:B------:R-:W5:Y:S04]  /*2270*/  LDG.E.CONSTANT R154, [R154.64] ;  /* 0x000000049a9a7981 */ /* 0x000f68000c1e9900 */
[----:B--2---:R0:W-:Y:S02]  /*2280*/  STS [R3.X4+0x6ac0], R114 ;  /* 0x006ac07203007388 */ /* 0x0041e40000004800 */
[----:B0-----:R-:W-:-:S02]  /*2290*/  IMAD R114, R76, 0x18800, R29 ;  /* 0x000188004c727824 */ /* 0x001fc400078e021d */
[----:B----4-:R0:W-:Y:S02]  /*22a0*/  STS [R3.X4+0x3100], R92 ;  /* 0x0031005c03007388 */ /* 0x0101e40000004800 */
[----:B------:R-:W-:Y:S02]  /*22b0*/  IMAD.WIDE R38, R114, R81, c[0x0][0x160] ;  /* 0x0000580072267625 */ /* 0x000fe400078e0251 */
[----:B------:R1:W2:Y:S02]  /*22c0*/  LDG.E.CONSTANT R114, [R36.64] ;  /* 0x0000000424727981 */ /* 0x0002a4000c1e9900 */
[----:B0-----:R-:W-:-:S04]  /*22d0*/  IMAD R92, R76, 0x18800, R30 ;  /* 0x000188004c5c7824 */ /* 0x001fc800078e021e */
[----:B-1----:R-:W-:Y:S01]  /*22e0*/  IMAD.WIDE R36, R92, R81, c[0x0][0x160] ;  /* 0x000058005c247625 */ /* 0x002fe200078e0251 */
[----:B---3--:R0:W-:Y:S04]  /*22f0*/  STS [R3.X4+0x1880], R94 ;  /* 0x0018805e03007388 */ /* 0x0081e80000004800 */
[----:B------:R1:W-:Y:S04]  /*2300*/  @!P0 STS [R3.X4+0x71c0], R120 ;  /* 0x0071c07803008388 */ /* 0x0003e80000004800 */
[----:B0-----:R0:W3:Y:S04]  /*2310*/  LDG.E.CONSTANT R94, [R36.64] ;  /* 0x00000004245e7981 */ /* 0x0010e8000c1e9900 */
[----:B-1----:R1:W4:Y:S01]  /*2320*/  LDG.E.CONSTANT R120, [R44.64] ;  /* 0x000000042c787981 */ /* 0x002322000c1e9900 */
[----:B0-----:R-:W-:-:S03]  /*2330*/  IMAD R36, R76, 0x18800, R73 ;  /* 0x000188004c247824 */ /* 0x001fc600078e0249 */
[----:B------:R0:W-:Y:S01]  /*2340*/  STS [R3.X4+0x6580], R86 ;  /* 0x0065805603007388 */ /* 0x0001e20000004800 */
[----:B-1----:R-:W-:-:S04]  /*2350*/  IMAD R44, R76, 0x18800, R14 ;  /* 0x000188004c2c7824 */ /* 0x002fc800078e020e */
[----:B------:R-:W-:-:S04]  /*2360*/  IMAD.WIDE R44, R44, R81, c[0x0][0x160] ;  /* 0x000058002c2c7625 */ /* 0x000fc800078e0251 */
[----:B0-----:R-:W-:-:S04]  /*2370*/  IMAD.WIDE R86, R36, R81, c[0x0][0x160] ;  /* 0x0000580024567625 */ /* 0x001fc800078e0251 */
[----:B------:R-:W-:Y:S01]  /*2380*/  IMAD R36, R76, 0x18800, R23 ;  /* 0x000188004c247824 */ /* 0x000fe200078e0217 */
[----:B------:R0:W-:Y:S03]  /*2390*/  STS [R3.X4+0x63c0], R118 ;  /* 0x0063c07603007388 */ /* 0x0001e60000004800 */
[----:B------:R-:W-:Y:S01]  /*23a0*/  IMAD.WIDE R36, R36, R81, c[0x0][0x160] ;  /* 0x0000580024247625 */ /* 0x000fe200078e0251 */
[----:B------:R1:W-:Y:S04]  /*23b0*/  STS [R3.X4+0x6740], R116 ;  /* 0x0067407403007388 */ /* 0x0003e80000004800 */
[----:B------:R1:W-:Y:S04]  /*23c0*/  STS [R3.X4], R110 ;  /* 0x0000006e03007388 */ /* 0x0003e80000004800 */
[----:B0-----:R0:W4:Y:S04]  /*23d0*/  LDG.E.CONSTANT R118, [R42.64] ;  /* 0x000000042a767981 */ /* 0x001128000c1e9900 */
[----:B-1----:R1:W4:Y:S04]  /*23e0*/  LDG.E.CONSTANT R116, [R38.64] ;  /* 0x0000000426747981 */ /* 0x002328000c1e9900 */
[----:B------:R1:W4:Y:S01]  /*23f0*/  LDG.E.CONSTANT R110, [R44.64] ;  /* 0x000000042c6e7981 */ /* 0x000322000c1e9900 */
[----:B0-----:R-:W-:-:S03]  /*2400*/  IMAD R42, R76, 0x18800, R72 ;  /* 0x000188004c2a7824 */ /* 0x001fc600078e0248 */
[----:B------:R0:W-:Y:S01]  /*2410*/  STS [R3.X4+0x55c0], R78 ;  /* 0x0055c04e03007388 */ /* 0x0001e20000004800 */
[----:B-1----:R-:W-:-:S03]  /*2420*/  IMAD R38, R76, 0x18800, R22 ;  /* 0x000188004c267824 */ /* 0x002fc600078e0216 */
[----:B------:R1:W-:Y:S01]  /*2430*/  STS [R3.X4+0x6e40], R112 ;  /* 0x006e407003007388 */ /* 0x0003e20000004800 */
[----:B------:R-:W-:Y:S02]  /*2440*/  IMAD R44, R76, 0x18800, R32 ;  /* 0x000188004c2c7824 */ /* 0x000fe400078e0220 */
[-C--:B------:R-:W-:Y:S01]  /*2450*/  IMAD.WIDE R42, R42, R81.reuse, c[0x0][0x160] ;  /* 0x000058002a2a7625 */ /* 0x080fe200078e0251 */
[----:B------:R-:W-:Y:S03]  /*2460*/  STS [R3.X4+0xc40], R106 ;  /* 0x000c406a03007388 */ /* 0x000fe60000004800 */
[-C--:B------:R-:W-:Y:S01]  /*2470*/  IMAD.WIDE R38, R38, R81.reuse, c[0x0][0x160] ;  /* 0x0000580026267625 */ /* 0x080fe200078e0251 */
[----:B0-----:R0:W4:Y:S03]  /*2480*/  LDG.E.CONSTANT R78, [R36.64] ;  /* 0x00000004244e7981 */ /* 0x001126000c1e9900 */
[----:B------:R-:W-:Y:S01]  /*2490*/  IMAD.WIDE R44, R44, R81, c[0x0][0x160] ;  /* 0x000058002c2c7625 */ /* 0x000fe200078e0251 */
[----:B------:R0:W-:Y:S03]  /*24a0*/  STS [R3.X4+0x24c0], R108 ;  /* 0x0024c06c03007388 */ /* 0x0001e60000004800 */
[C---:B------:R-:W-:Y:S01]  /*24b0*/  IMAD R92, R76.reuse, 0x18800, R8 ;  /* 0x000188004c5c7824 */ /* 0x040fe200078e0208 */
[----:B-1----:R1:W4:Y:S01]  /*24c0*/  LDG.E.CONSTANT R112, [R48.64] ;  /* 0x0000000430707981 */ /* 0x002322000c1e9900 */
[----:B0-----:R-:W-:-:S03]  /*24d0*/  IMAD R36, R76, 0x18800, R24 ;  /* 0x000188004c247824 */ /* 0x001fc600078e0218 */
[----:B------:R0:W-:Y:S01]  /*24e0*/  STS [R3.X4+0x3d40], R90 ;  /* 0x003d405a03007388 */ /* 0x0001e20000004800 */
[----:B------:R-:W-:-:S03]  /*24f0*/  IMAD.WIDE R36, R36, R81, c[0x0][0x160] ;  /* 0x0000580024247625 */ /* 0x000fc600078e0251 */
[----:B------:R0:W-:Y:S01]  /*2500*/  STS [R3.X4+0x4980], R88 ;  /* 0x0049805803007388 */ /* 0x0001e20000004800 */
[----:B-1----:R-:W-:-:S03]  /*2510*/  IMAD R48, R76, 0x18800, R74 ;  /* 0x000188004c307824 */ /* 0x002fc600078e024a */
[----:B------:R1:W4:Y:S01]  /*2520*/  LDG.E.CONSTANT R108, [R42.64] ;  /* 0x000000042a6c7981 */ /* 0x000322000c1e9900 */
[----:B0-----:R-:W-:-:S03]  /*2530*/  IMAD R90, R76, 0x18800, R65 ;  /* 0x000188004c5a7824 */ /* 0x001fc600078e0241 */
[----:B------:R0:W4:Y:S01]  /*2540*/  LDG.E.CONSTANT R106, [R38.64] ;  /* 0x00000004266a7981 */ /* 0x000122000c1e9900 */
[----:B------:R-:W-:-:S03]  /*2550*/  IMAD R88, R76, 0x18800, R15 ;  /* 0x000188004c587824 */ /* 0x000fc600078e020f */
[----:B------:R0:W-:Y:S01]  /*2560*/  STS [R3.X4+0x6200], R58 ;  /* 0x0062003a03007388 */ /* 0x0001e20000004800 */
[----:B-1----:R-:W-:-:S03]  /*2570*/  IMAD R42, R76, 0x18800, R10 ;  /* 0x000188004c2a7824 */ /* 0x002fc600078e020a */
[----:B------:R1:W-:Y:S01]  /*2580*/  STS [R3.X4+0x6900], R56 ;  /* 0x0069003803007388 */ /* 0x0003e20000004800 */
[----:B0-----:R-:W-:-:S03]  /*2590*/  IMAD R38, R76, 0x18800, R17 ;  /* 0x000188004c267824 */ /* 0x001fc600078e0211 */
[----:B------:R0:W-:Y:S01]  /*25a0*/  STS [R3.X4+0x6c80], R54 ;  /* 0x006c803603007388 */ /* 0x0001e20000004800 */
[----:B------:R-:W-:-:S03]  /*25b0*/  IMAD R58, R76, 0x18800, R31 ;  /* 0x000188004c3a7824 */ /* 0x000fc600078e021f */
[----:B------:R0:W-:Y:S01]  /*25c0*/  STS [R3.X4+0x7000], R50 ;  /* 0x0070003203007388 */ /* 0x0001e20000004800 */
[----:B-1----:R-:W-:-:S03]  /*25d0*/  IMAD R56, R76, 0x18800, R9 ;  /* 0x000188004c387824 */ /* 0x002fc600078e0209 */
[----:B------:R1:W-:Y:S01]  /*25e0*/  STS [R3.X4+0x1c0], R40 ;  /* 0x0001c02803007388 */ /* 0x0003e20000004800 */
[----:B0-----:R-:W-:-:S03]  /*25f0*/  IMAD R54, R76, 0x18800, R66 ;  /* 0x000188004c367824 */ /* 0x001fc600078e0242 */
[----:B------:R0:W4:Y:S01]  /*2600*/  LDG.E.CONSTANT R196, [R44.64] ;  /* 0x000000042cc47981 */ /* 0x000122000c1e9900 */
[----:B------:R-:W-:-:S03]  /*2610*/  IMAD R50, R76, 0x18800, R16 ;  /* 0x000188004c327824 */ /* 0x000fc600078e0210 */
[----:B------:R0:W4:Y:S01]  /*2620*/  LDG.E.CONSTANT R194, [R36.64] ;  /* 0x0000000424c27981 */ /* 0x000122000c1e9900 */
[----:B-1----:R-:W-:-:S03]  /*2630*/  IMAD R40, R76, 0x18800, R67 ;  /* 0x000188004c287824 */ /* 0x002fc600078e0243 */
[----:B------:R-:W4:Y:S01]  /*2640*/  LDG.E.CONSTANT R86, [R86.64] ;  /* 0x0000000456567981 */ /* 0x000f22000c1e9900 */
[----:B0-----:R-:W-:Y:S02]  /*2650*/  IMAD R44, R76, 0x18800, R25 ;  /* 0x000188004c2c7824 */ /* 0x001fe400078e0219 */
[----:B------:R-:W-:-:S04]  /*2660*/  IMAD.WIDE R92, R92, R81, c[0x0][0x160] ;  /* 0x000058005c5c7625 */ /* 0x000fc800078e0251 */
[-C--:B------:R-:W-:Y:S02]  /*2670*/  IMAD.WIDE R90, R90, R81.reuse, c[0x0][0x160] ;  /* 0x000058005a5a7625 */ /* 0x080fe400078e0251 */
[----:B------:R-:W4:Y:S02]  /*2680*/  LDG.E.CONSTANT R92, [R92.64] ;  /* 0x000000045c5c7981 */ /* 0x000f24000c1e9900 */
[-C--:B------:R-:W-:Y:S02]  /*2690*/  IMAD.WIDE R88, R88, R81.reuse, c[0x0][0x160] ;  /* 0x0000580058587625 */ /* 0x080fe400078e0251 */
[----:B------:R-:W4:Y:S02]  /*26a0*/  LDG.E.CONSTANT R90, [R90.64] ;  /* 0x000000045a5a7981 */ /* 0x000f24000c1e9900 */
[-C--:B------:R-:W-:Y:S02]  /*26b0*/  IMAD.WIDE R58, R58, R81.reuse, c[0x0][0x160] ;  /* 0x000058003a3a7625 */ /* 0x080fe400078e0251 */
[----:B------:R-:W4:Y:S02]  /*26c0*/  LDG.E.CONSTANT R88, [R88.64] ;  /* 0x0000000458587981 */ /* 0x000f24000c1e9900 */
[----:B------:R-:W-:-:S02]  /*26d0*/  IMAD.WIDE R56, R56, R81, c[0x0][0x160] ;  /* 0x0000580038387625 */ /* 0x000fc400078e0251 */
        /* <DEDUP_REMOVED lines=15> */
[----:B------:R-:W-:Y:S02]  /*27d0*/  IMAD.WIDE R44, R44, R81, c[0x0][0x160] ;  /* 0x000058002c2c7625 */ /* 0x000fe400078e0251 */
[----:B------:R-:W4:Y:S04]  /*27e0*/  LDG.E.CONSTANT R36, [R36.64] ;  /* 0x0000000424247981 */ /* 0x000f28000c1e9900 */
[----:B------:R-:W4:Y:S04]  /*27f0*/  LDG.E.CONSTANT R44, [R44.64] ;  /* 0x000000042c2c7981 */ /* 0x000f28000c1e9900 */
[----:B-----5:R-:W-:Y:S04]  /*2800*/  STS [R3.X4+0x380], R46 ;  /* 0x0003802e03007388 */ /* 0x020fe80000004800 */
[----:B------:R-:W-:Y:S04]  /*2810*/  STS [R3.X4+0x540], R192 ;  /* 0x000540c003007388 */ /* 0x000fe80000004800 */
        /* <DEDUP_REMOVED lines=19> */
[----:B--2---:R-:W-:Y:S01]  /*2950*/  STS [R3.X4+0x3480], R114 ;  /* 0x0034807203007388 */ /* 0x004fe20000004800 */
[----:B------:R-:W-:-:S03]  /*2960*/  IADD3 R76, R76, 0x1, RZ ;  /* 0x000000014c4c7810 */ /* 0x000fc60007ffe0ff */
[----:B---3--:R-:W-:Y:S04]  /*2970*/  STS [R3.X4+0x3f00], R94 ;  /* 0x003f005e03007388 */ /* 0x008fe80000004800 */
[----:B----4-:R-:W-:Y:S01]  /*2980*/  STS [R3.X4+0x2d80], R120 ;  /* 0x002d807803007388 */ /* 0x010fe20000004800 */
[----:B------:R-:W-:Y:S02]  /*2990*/  ISETP.GE.U32.AND P1, PT, R76, 0x8, PT ;  /* 0x000000084c00780c */ /* 0x000fe40003f26070 */
[----:B------:R-:W-:Y:S01]  /*29a0*/  MOV R77, RZ ;  /* 0x000000ff004d7202 */ /* 0x000fe20000000f00 */
        /* <DEDUP_REMOVED lines=23> */
[----:B------:R-:W-:Y:S06]  /*2b20*/  BAR.SYNC 0x0 ;  /* 0x0000000000007b1d */ /* 0x000fec0000000000 */
.L_x_1:
[----:B------:R-:W-:Y:S01]  /*2b30*/  LEA R108, R2, R77, 0x3 ;  /* 0x0000004d026c7211 */ /* 0x000fe200078e18ff */
[C---:B------:R-:W-:Y:S01]  /*2b40*/  IMAD R78, R77.reuse, 0xc40, R80 ;  /* 0x00000c404d4e7824 */ /* 0x040fe200078e0250 */
[----:B------:R-:W-:-:S02]  /*2b50*/  IADD3 R77, R77, 0x1, RZ ;  /* 0x000000014d4d7810 */ /* 0x000fc40007ffe0ff */
[----:B------:R-:W-:Y:S02]  /*2b60*/  SHF.L.U32 R108, R108, 0x4, RZ ;  /* 0x000000046c6c7819 */ /* 0x000fe400000006ff */
[----:B------:R-:W-:Y:S01]  /*2b70*/  LDS.64 R54, [R78.X4+0x230] ;  /* 0x000230004e367984 */ /* 0x000fe20000004a00 */
[----:B------:R-:W-:-:S03]  /*2b80*/  ISETP.GE.U32.AND P0, PT, R77, 0x2, PT ;  /* 0x000000024d00780c */ /* 0x000fc60003f06070 */
[----:B------:R-:W0:Y:S04]  /*2b90*/  LDS.128 R36, [R108.X4+0x6200] ;  /* 0x006200006c247984 */ /* 0x000e280000004c00 */
[----:B------:R-:W1:Y:S04]  /*2ba0*/  LDS.64 R58, [R78.X4] ;  /* 0x000000004e3a7984 */ /* 0x000e680000004a00 */
[----:B------:R-:W2:Y:S04]  /*2bb0*/  LDS.64 R56, [R78.X4+0x70] ;  /* 0x000070004e387984 */ /* 0x000ea80000004a00 */
[----:B------:R-:W3:Y:S04]  /*2bc0*/  LDS.64 R88, [R78.X4+0xe0] ;  /* 0x0000e0004e587984 */ /* 0x000ee80000004a00 */
[----:B------:R-:W4:Y:S04]  /*2bd0*/  LDS.64 R90, [R78.X4+0x150] ;  /* 0x000150004e5a7984 */ /* 0x000f280000004a00 */
[----:B------:R-:W5:Y:S04]  /*2be0*/  LDS.64 R92, [R78.X4+0x1c0] ;  /* 0x0001c0004e5c7984 */ /* 0x000f680000004a00 */
[----:B------:R-:W5:Y:S04]  /*2bf0*/  LDS.64 R86, [R78.X4+0x2a0] ;  /* 0x0002a0004e567984 */ /* 0x000f680000004a00 */
[----:B------:R-:W5:Y:S04]  /*2c00*/  LDS.128 R40, [R108.X4+0x6280] ;  /* 0x006280006c287984 */ /* 0x000f680000004c00 */
[----:B------:R-:W5:Y:S04]  /*2c10*/  LDS.128 R44, [R108.X4+0x6300] ;  /* 0x006300006c2c7984 */ /* 0x000f680000004c00 */
[----:B------:R-:W5:Y:S01]  /*2c20*/  LDS.128 R48, [R108.X4+0x6380] ;  /* 0x006380006c307984 */ /* 0x000f620000004c00 */
[----:B0-----:R-:W-:-:S02]  /*2c30*/  FFMA R94, R36, R54, R85 ;  /* 0x00000036245e7223 */ /* 0x001fc40000000055 */
[C---:B------:R-:W-:Y:S02]  /*2c40*/  FFMA R106, R36.reuse, R55, R62 ;  /* 0x00000037246a7223 */ /* 0x040fe4000000003e */
[C---:B-1----:R-:W-:Y:S02]  /*2c50*/  FFMA R134, R36.reuse, R58, R145 ;  /* 0x0000003a24867223 */ /* 0x042fe40000000091 */
[C---:B------:R-:W-:Y:S02]  /*2c60*/  FFMA R120, R36.reuse, R59, R60 ;  /* 0x0000003b24787223 */ /* 0x040fe4000000003c */
[C---:B--2---:R-:W-:Y:S02]  /*2c70*/  FFMA R131, R36.reuse, R56, R131 ;  /* 0x0000003824837223 */ /* 0x044fe40000000083 */
[C---:B------:R-:W-:Y:S02]  /*2c80*/  FFMA R112, R36.reuse, R57, R136 ;  /* 0x0000003924707223 */ /* 0x040fe40000000088 */
[----:B---3--:R-:W-:-:S02]  /*2c90*/  FFMA R110, R36, R88, R53 ;  /* 0x00000058246e7223 */ /* 0x008fc40000000035 */
[C---:B------:R-:W-:Y:S02]  /*2ca0*/  FFMA R102, R36.reuse, R89, R102 ;  /* 0x0000005924667223 */ /* 0x040fe40000000066 */
[C---:B----4-:R-:W-:Y:S02]  /*2cb0*/  FFMA R107, R36.reuse, R90, R107 ;  /* 0x0000005a246b7223 */ /* 0x050fe4000000006b */
[C---:B------:R-:W-:Y:S02]  /*2cc0*/  FFMA R132, R36.reuse, R91, R132 ;  /* 0x0000005b24847223 */ /* 0x040fe40000000084 */
[C---:B-----5:R-:W-:Y:S02]  /*2cd0*/  FFMA R137, R36.reuse, R92, R63 ;  /* 0x0000005c24897223 */ /* 0x060fe4000000003f */
[C---:B------:R-:W-:Y:S01]  /*2ce0*/  FFMA R116, R36.reuse, R93, R52 ;  /* 0x0000005d24747223 */ /* 0x040fe20000000034 */
[----:B------:R-:W-:Y:S01]  /*2cf0*/  LDS.64 R62, [R78.X4+0x380] ;  /* 0x000380004e3e7984 */ /* 0x000fe20000004a00 */
[----:B------:R-:W-:-:S02]  /*2d00*/  FFMA R85, R36, R86, R149 ;  /* 0x0000005624557223 */ /* 0x000fc40000000095 */
[----:B------:R-:W-:Y:S01]  /*2d10*/  FFMA R84, R36, R87, R84 ;  /* 0x0000005724547223 */ /* 0x000fe20000000054 */
[----:B------:R-:W0:Y:S01]  /*2d20*/  LDS.64 R52, [R78.X4+0x310] ;  /* 0x000310004e347984 */ /* 0x000e220000004a00 */
[-C--:B------:R-:W-:Y:S02]  /*2d30*/  FFMA R149, R58, R40.reuse, R147 ;  /* 0x000000283a957223 */ /* 0x080fe40000000093 */
[----:B------:R-:W-:Y:S02]  /*2d40*/  FFMA R114, R40, R59, R168 ;  /* 0x0000003b28727223 */ /* 0x000fe400000000a8 */
[-C--:B------:R-:W-:Y:S02]  /*2d50*/  FFMA R136, R56, R40.reuse, R143 ;  /* 0x0000002838887223 */ /* 0x080fe4000000008f */
[----:B------:R-:W-:Y:S02]  /*2d60*/  FFMA R162, R40, R57, R162 ;  /* 0x0000003928a27223 */ /* 0x000fe400000000a2 */
[----:B------:R-:W-:-:S02]  /*2d70*/  FFMA R36, R88, R40, R141 ;  /* 0x0000002858247223 */ /* 0x000fc4000000008d */
[----:B------:R-:W-:Y:S02]  /*2d80*/  FFMA R104, R40, R89, R104 ;  /* 0x0000005928687223 */ /* 0x000fe40000000068 */
[-C--:B------:R-:W-:Y:S02]  /*2d90*/  FFMA R133, R90, R40.reuse, R133 ;  /* 0x000000285a857223 */ /* 0x080fe40000000085 */
[----:B------:R-:W-:Y:S02]  /*2da0*/  FFMA R130, R40, R91, R130 ;  /* 0x0000005b28827223 */ /* 0x000fe40000000082 */
[-C--:B------:R-:W-:Y:S02]  /*2db0*/  FFMA R135, R92, R40.reuse, R135 ;  /* 0x000000285c877223 */ /* 0x080fe40000000087 */
[----:B------:R-:W-:Y:S02]  /*2dc0*/  FFMA R124, R40, R93, R142 ;  /* 0x0000005d287c7223 */ /* 0x000fe4000000008e */
[----:B------:R-:W-:-:S02]  /*2dd0*/  FFMA R97, R54, R40, R97 ;  /* 0x0000002836617223 */ /* 0x000fc40000000061 */
[----:B------:R-:W-:Y:S02]  /*2de0*/  FFMA R122, R40, R55, R61 ;  /* 0x00000037287a7223 */ /* 0x000fe4000000003d */
[----:B------:R-:W-:Y:S01]  /*2df0*/  FFMA R83, R86, R40, R83 ;  /* 0x0000002856537223 */ /* 0x000fe20000000053 */
[----:B------:R-:W-:Y:S01]  /*2e00*/  LDS.64 R60, [R78.X4+0x3f0] ;  /* 0x0003f0004e3c7984 */ /* 0x000fe20000004a00 */
[----:B------:R-:W-:Y:S02]  /*2e10*/  FFMA R96, R40, R87, R96 ;  /* 0x0000005728607223 */ /* 0x000fe40000000060 */
[----:B------:R-:W-:Y:S02]  /*2e20*/  FFMA R40, R44, R55, R138 ;  /* 0x000000372c287223 */ /* 0x000fe4000000008a */
[----:B------:R-:W-:Y:S02]  /*2e30*/  FFMA R147, R58, R44, R125 ;  /* 0x0000002c3a937223 */ /* 0x000fe4000000007d */
[----:B------:R-:W-:-:S02]  /*2e40*/  FFMA R176, R44, R59, R176 ;  /* 0x0000003b2cb07223 */ /* 0x000fc400000000b0 */
[----:B------:R-:W-:Y:S02]  /*2e50*/  FFMA R143, R58, R48, R95 ;  /* 0x000000303a8f7223 */ /* 0x000fe4000000005f */
[----:B------:R-:W-:Y:S02]  /*2e60*/  FFMA R138, R48, R59, R82 ;  /* 0x0000003b308a7223 */ /* 0x000fe40000000052 */
[----:B------:R-:W1:Y:S01]  /*2e70*/  LDS.64 R58, [R78.X4+0x460] ;  /* 0x000460004e3a7984 */ /* 0x000e620000004a00 */
[----:B------:R-:W-:Y:S02]  /*2e80*/  FFMA R125, R56, R44, R123 ;  /* 0x0000002c387d7223 */ /* 0x000fe4000000007b */
[-C--:B------:R-:W-:Y:S02]  /*2e90*/  FFMA R174, R44, R57.reuse, R174 ;  /* 0x000000392cae7223 */ /* 0x080fe400000000ae */
[----:B------:R-:W-:Y:S02]  /*2ea0*/  FFMA R141, R56, R48, R99 ;  /* 0x00000030388d7223 */ /* 0x000fe40000000063 */
[----:B------:R-:W-:-:S02]  /*2eb0*/  FFMA R82, R48, R57, R98 ;  /* 0x0000003930527223 */ /* 0x000fc40000000062 */
[----:B------:R-:W2:Y:S01]  /*2ec0*/  LDS.64 R56, [R78.X4+0x4d0] ;  /* 0x0004d0004e387984 */ /* 0x000ea20000004a00 */
[-C--:B------:R-:W-:Y:S02]  /*2ed0*/  FFMA R123, R88, R44.reuse, R121 ;  /* 0x0000002c587b7223 */ /* 0x080fe40000000079 */
[-C--:B------:R-:W-:Y:S02]  /*2ee0*/  FFMA R121, R90, R44.reuse, R119 ;  /* 0x0000002c5a797223 */ /* 0x080fe40000000077 */
[----:B------:R-:W-:Y:S02]  /*2ef0*/  FFMA R119, R92, R44, R129 ;  /* 0x0000002c5c777223 */ /* 0x000fe40000000081 */
[C---:B------:R-:W-:Y:S02]  /*2f00*/  FFMA R172, R44.reuse, R89, R172 ;  /* 0x000000592cac7223 */ /* 0x040fe400000000ac */
[C---:B------:R-:W-:Y:S02]  /*2f10*/  FFMA R118, R44.reuse, R91, R170 ;  /* 0x0000005b2c767223 */ /* 0x040fe400000000aa */
[----:B------:R-:W-:-:S02]  /*2f20*/  FFMA R128, R44, R93, R128 ;  /* 0x0000005d2c807223 */ /* 0x000fc40000000080 */
[-C--:B------:R-:W-:Y:S02]  /*2f30*/  FFMA R129, R54, R44.reuse, R139 ;  /* 0x0000002c36817223 */ /* 0x080fe4000000008b */
[----:B------:R-:W-:Y:S02]  /*2f40*/  FFMA R145, R86, R44, R151 ;  /* 0x0000002c56917223 */ /* 0x000fe40000000097 */
[----:B------:R-:W-:Y:S02]  /*2f50*/  FFMA R152, R44, R87, R152 ;  /* 0x000000572c987223 */ /* 0x000fe40000000098 */
[-C--:B------:R-:W-:Y:S02]  /*2f60*/  FFMA R139, R90, R48.reuse, R103 ;  /* 0x000000305a8b7223 */ /* 0x080fe40000000067 */
[----:B------:R-:W-:Y:S02]  /*2f70*/  FFMA R44, R48, R91, R105 ;  /* 0x0000005b302c7223 */ /* 0x000fe40000000069 */
[----:B------:R-:W-:Y:S01]  /*2f80*/  FFMA R95, R88, R48, R101 ;  /* 0x00000030585f7223 */ /* 0x000fe20000000065 */
[----:B------:R-:W-:Y:S01]  /*2f90*/  LDS.64 R90, [R78.X4+0xe00] ;  /* 0x000e00004e5a7984 */ /* 0x000fe20000004a00 */
[----:B------:R-:W-:-:S02]  /*2fa0*/  FFMA R88, R48, R89, R100 ;  /* 0x0000005930587223 */ /* 0x000fc40000000064 */
[----:B------:R-:W-:Y:S02]  /*2fb0*/  FFMA R164, R48, R93, R126 ;  /* 0x0000005d30a47223 */ /* 0x000fe4000000007e */
[----:B0-----:R-:W-:Y:S02]  /*2fc0*/  FFMA R93, R52, R37, R134 ;  /* 0x00000025345d7223 */ /* 0x001fe40000000086 */
[----:B------:R-:W-:Y:S02]  /*2fd0*/  FFMA R100, R63, R41, R162 ;  /* 0x000000293f647223 */ /* 0x000fe400000000a2 */
[----:B------:R-:W-:Y:S02]  /*2fe0*/  FFMA R165, R54, R48, R165 ;  /* 0x0000003036a57223 */ /* 0x000fe400000000a5 */
[----:B------:R-:W-:Y:S02]  /*2ff0*/  FFMA R166, R48, R55, R166 ;  /* 0x0000003730a67223 */ /* 0x000fe400000000a6 */
[C---:B------:R-:W-:Y:S01]  /*3000*/  FFMA R149, R52.reuse, R41, R149 ;  /* 0x0000002934957223 */ /* 0x040fe20000000095 */
[----:B------:R-:W0:Y:S01]  /*3010*/  LDS.64 R54, [R78.X4+0x540] ;  /* 0x000540004e367984 */ /* 0x000e220000004a00 */
[----:B------:R-:W-:-:S02]  /*3020*/  FFMA R147, R52, R45, R147 ;  /* 0x0000002d34937223 */ /* 0x000fc40000000093 */
[----:B------:R-:W-:Y:S02]  /*3030*/  FFMA R143, R52, R49, R143 ;  /* 0x00000031348f7223 */ /* 0x000fe4000000008f */
[----:B------:R-:W-:Y:S02]  /*3040*/  FFMA R120, R37, R53, R120 ;  /* 0x0000003525787223 */ /* 0x000fe40000000078 */
[C---:B------:R-:W-:Y:S02]  /*3050*/  FFMA R114, R53.reuse, R41, R114 ;  /* 0x0000002935727223 */ /* 0x040fe40000000072 */
[C---:B------:R-:W-:Y:S02]  /*3060*/  FFMA R134, R53.reuse, R45, R176 ;  /* 0x0000002d35867223 */ /* 0x040fe400000000b0 */
[----:B------:R-:W-:Y:S02]  /*3070*/  FFMA R138, R53, R49, R138 ;  /* 0x00000031358a7223 */ /* 0x000fe4000000008a */
[C---:B-1----:R-:W-:Y:S01]  /*3080*/  FFMA R107, R58.reuse, R37, R107 ;  /* 0x000000253a6b7223 */ /* 0x042fe2000000006b */
[----:B------:R-:W1:Y:S01]  /*3090*/  LDS.64 R52, [R78.X4+0x5b0] ;  /* 0x0005b0004e347984 */ /* 0x000e620000004a00 */
[----:B------:R-:W-:-:S02]  /*30a0*/  FFMA R133, R58, R41, R133 ;  /* 0x000000293a857223 */ /* 0x000fc40000000085 */
[C---:B------:R-:W-:Y:S02]  /*30b0*/  FFMA R121, R58.reuse, R45, R121 ;  /* 0x0000002d3a797223 */ /* 0x040fe40000000079 */
[----:B------:R-:W-:Y:S02]  /*30c0*/  FFMA R139, R58, R49, R139 ;  /* 0x000000313a8b7223 */ /* 0x000fe4000000008b */
[----:B------:R-:W-:Y:S02]  /*30d0*/  FFMA R132, R37, R59, R132 ;  /* 0x0000003b25847223 */ /* 0x000fe40000000084 */
[C---:B------:R-:W-:Y:S02]  /*30e0*/  FFMA R130, R59.reuse, R41, R130 ;  /* 0x000000293b827223 */ /* 0x040fe40000000082 */
[C---:B------:R-:W-:Y:S02]  /*30f0*/  FFMA R118, R59.reuse, R45, R118 ;  /* 0x0000002d3b767223 */ /* 0x040fe40000000076 */
[----:B------:R-:W-:-:S02]  /*3100*/  FFMA R162, R59, R49, R44 ;  /* 0x000000313ba27223 */ /* 0x000fc4000000002c */
[----:B------:R-:W3:Y:S01]  /*3110*/  LDS.64 R58, [R78.X4+0x700] ;  /* 0x000700004e3a7984 */ /* 0x000ee20000004a00 */
[----:B------:R-:W-:Y:S02]  /*3120*/  FFMA R163, R92, R48, R127 ;  /* 0x000000305ca37223 */ /* 0x000fe4000000007f */
[C---:B--2---:R-:W-:Y:S02]  /*3130*/  FFMA R137, R56.reuse, R37, R137 ;  /* 0x0000002538897223 */ /* 0x044fe40000000089 */
[C---:B------:R-:W-:Y:S02]  /*3140*/  FFMA R135, R56.reuse, R41, R135 ;  /* 0x0000002938877223 */ /* 0x040fe40000000087 */
[C---:B------:R-:W-:Y:S02]  /*3150*/  FFMA R119, R56.reuse, R45, R119 ;  /* 0x0000002d38777223 */ /* 0x040fe40000000077 */
[----:B------:R-:W-:Y:S02]  /*3160*/  FFMA R163, R56, R49, R163 ;  /* 0x0000003138a37223 */ /* 0x000fe400000000a3 */
[----:B------:R-:W-:-:S02]  /*3170*/  FFMA R116, R37, R57, R116 ;  /* 0x0000003925747223 */ /* 0x000fc40000000074 */
[C---:B------:R-:W-:Y:S02]  /*3180*/  FFMA R124, R57.reuse, R41, R124 ;  /* 0x00000029397c7223 */ /* 0x040fe4000000007c */
[C---:B------:R-:W-:Y:S02]  /*3190*/  FFMA R128, R57.reuse, R45, R128 ;  /* 0x0000002d39807223 */ /* 0x040fe40000000080 */
[----:B------:R-:W-:Y:S02]  /*31a0*/  FFMA R164, R57, R49, R164 ;  /* 0x0000003139a47223 */ /* 0x000fe400000000a4 */
[----:B------:R-:W2:Y:S01]  /*31b0*/  LDS.64 R56, [R78.X4+0x770] ;  /* 0x000770004e387984 */ /* 0x000ea20000004a00 */
[----:B------:R-:W-:Y:S02]  /*31c0*/  FFMA R98, R37, R63, R112 ;  /* 0x0000003f25627223 */ /* 0x000fe40000000070 */
[----:B------:R-:W-:Y:S02]  /*31d0*/  FFMA R105, R60, R41, R36 ;  /* 0x000000293c697223 */ /* 0x000fe40000000024 */
[----:B------:R-:W-:-:S02]  /*31e0*/  FFMA R167, R86, R48, R167 ;  /* 0x0000003056a77223 */ /* 0x000fc400000000a7 */
[----:B------:R-:W-:Y:S02]  /*31f0*/  FFMA R148, R48, R87, R148 ;  /* 0x0000005730947223 */ /* 0x000fe40000000094 */
[C---:B------:R-:W-:Y:S02]  /*3200*/  FFMA R99, R62.reuse, R37, R131 ;  /* 0x000000253e637223 */ /* 0x040fe40000000083 */
[C---:B------:R-:W-:Y:S02]  /*3210*/  FFMA R101, R62.reuse, R41, R136 ;  /* 0x000000293e657223 */ /* 0x040fe40000000088 */
[C---:B------:R-:W-:Y:S02]  /*3220*/  FFMA R125, R62.reuse, R45, R125 ;  /* 0x0000002d3e7d7223 */ /* 0x040fe4000000007d */
[----:B------:R-:W-:Y:S02]  /*3230*/  FFMA R141, R62, R49, R141 ;  /* 0x000000313e8d7223 */ /* 0x000fe4000000008d */
[----:B------:R-:W-:-:S02]  /*3240*/  FFMA R112, R63, R45, R174 ;  /* 0x0000002d3f707223 */ /* 0x000fc400000000ae */
[----:B------:R-:W-:Y:S02]  /*3250*/  FFMA R82, R63, R49, R82 ;  /* 0x000000313f527223 */ /* 0x000fe40000000052 */
[C---:B------:R-:W-:Y:S01]  /*3260*/  FFMA R103, R60.reuse, R37, R110 ;  /* 0x000000253c677223 */ /* 0x040fe2000000006e */
[----:B------:R-:W4:Y:S01]  /*3270*/  LDS.64 R62, [R78.X4+0x620] ;  /* 0x000620004e3e7984 */ /* 0x000f220000004a00 */
[C---:B------:R-:W-:Y:S02]  /*3280*/  FFMA R123, R60.reuse, R45, R123 ;  /* 0x0000002d3c7b7223 */ /* 0x040fe4000000007b */
[-C--:B------:R-:W-:Y:S02]  /*3290*/  FFMA R127, R60, R49.reuse, R95 ;  /* 0x000000313c7f7223 */ /* 0x080fe4000000005f */
[----:B------:R-:W-:Y:S02]  /*32a0*/  FFMA R36, R61, R49, R88 ;  /* 0x000000313d247223 */ /* 0x000fe40000000058 */
[----:B------:R-:W-:Y:S01]  /*32b0*/  FFMA R102, R37, R61, R102 ;  /* 0x0000003d25667223 */ /* 0x000fe20000000066 */
[----:B------:R-:W-:Y:S01]  /*32c0*/  LDS.64 R88, [R78.X4+0xd90] ;  /* 0x000d90004e587984 */ /* 0x000fe20000004a00 */
[----:B------:R-:W-:-:S02]  /*32d0*/  FFMA R104, R61, R41, R104 ;  /* 0x000000293d687223 */ /* 0x000fc40000000068 */
[----:B------:R-:W-:Y:S02]  /*32e0*/  FFMA R110, R61, R45, R172 ;  /* 0x0000002d3d6e7223 */ /* 0x000fe400000000ac */
[----:B------:R-:W5:Y:S01]  /*32f0*/  LDS.64 R60, [R78.X4+0x690] ;  /* 0x000690004e3c7984 */ /* 0x000f620000004a00 */
[C---:B0-----:R-:W-:Y:S02]  /*3300*/  FFMA R87, R54.reuse, R37, R94 ;  /* 0x0000002536577223 */ /* 0x041fe4000000005e */
[C---:B------:R-:W-:Y:S02]  /*3310*/  FFMA R97, R54.reuse, R41, R97 ;  /* 0x0000002936617223 */ /* 0x040fe40000000061 */
[C---:B------:R-:W-:Y:S02]  /*3320*/  FFMA R129, R54.reuse, R45, R129 ;  /* 0x0000002d36817223 */ /* 0x040fe40000000081 */
[----:B------:R-:W-:Y:S02]  /*3330*/  FFMA R165, R54, R49, R165 ;  /* 0x0000003136a57223 */ /* 0x000fe400000000a5 */
[----:B------:R-:W-:-:S02]  /*3340*/  FFMA R106, R37, R55, R106 ;  /* 0x00000037256a7223 */ /* 0x000fc4000000006a */
[C---:B------:R-:W-:Y:S02]  /*3350*/  FFMA R122, R55.reuse, R41, R122 ;  /* 0x00000029377a7223 */ /* 0x040fe4000000007a */
[C---:B------:R-:W-:Y:S02]  /*3360*/  FFMA R86, R55.reuse, R45, R40 ;  /* 0x0000002d37567223 */ /* 0x040fe40000000028 */
[----:B------:R-:W-:Y:S02]  /*3370*/  FFMA R166, R55, R49, R166 ;  /* 0x0000003137a67223 */ /* 0x000fe400000000a6 */
[C---:B-1----:R-:W-:Y:S01]  /*3380*/  FFMA R85, R52.reuse, R37, R85 ;  /* 0x0000002534557223 */ /* 0x042fe20000000055 */
[----:B------:R-:W0:Y:S01]  /*3390*/  LDS.64 R54, [R78.X4+0x7e0] ;  /* 0x0007e0004e367984 */ /* 0x000e220000004a00 */
[----:B------:R-:W-:Y:S02]  /*33a0*/  FFMA R84, R37, R53, R84 ;  /* 0x0000003525547223 */ /* 0x000fe40000000054 */
[----:B------:R-:W-:-:S02]  /*33b0*/  FFMA R83, R52, R41, R83 ;  /* 0x0000002934537223 */ /* 0x000fc40000000053 */
[C---:B------:R-:W-:Y:S02]  /*33c0*/  FFMA R96, R53.reuse, R41, R96 ;  /* 0x0000002935607223 */ /* 0x040fe40000000060 */
[CC--:B------:R-:W-:Y:S01]  /*33d0*/  FFMA R145, R52.reuse, R45.reuse, R145 ;  /* 0x0000002d34917223 */ /* 0x0c0fe20000000091 */
[----:B------:R-:W-:Y:S01]  /*33e0*/  LDS.64 R40, [R78.X4+0xa10] ;  /* 0x000a10004e287984 */ /* 0x000fe20000004a00 */
[C---:B------:R-:W-:Y:S02]  /*33f0*/  FFMA R152, R53.reuse, R45, R152 ;  /* 0x0000002d35987223 */ /* 0x040fe40000000098 */
[-C--:B------:R-:W-:Y:S01]  /*3400*/  FFMA R167, R52, R49.reuse, R167 ;  /* 0x0000003134a77223 */ /* 0x080fe200000000a7 */
[----:B------:R-:W-:Y:S01]  /*3410*/  LDS.64 R44, [R78.X4+0x930] ;  /* 0x000930004e2c7984 */ /* 0x000fe20000004a00 */
[----:B------:R-:W-:Y:S02]  /*3420*/  FFMA R148, R53, R49, R148 ;  /* 0x0000003135947223 */ /* 0x000fe40000000094 */
[C---:B---3--:R-:W-:Y:S01]  /*3430*/  FFMA R103, R58.reuse, R38, R103 ;  /* 0x000000263a677223 */ /* 0x048fe20000000067 */
[----:B------:R-:W1:Y:S01]  /*3440*/  LDS.64 R52, [R78.X4+0x850] ;  /* 0x000850004e347984 */ /* 0x000e620000004a00 */
[----:B------:R-:W-:-:S02]  /*3450*/  FFMA R105, R58, R42, R105 ;  /* 0x0000002a3a697223 */ /* 0x000fc40000000069 */
[C---:B------:R-:W-:Y:S01]  /*3460*/  FFMA R123, R58.reuse, R46, R123 ;  /* 0x0000002e3a7b7223 */ /* 0x040fe2000000007b */
[----:B------:R-:W3:Y:S01]  /*3470*/  LDS.64 R48, [R78.X4+0x8c0] ;  /* 0x0008c0004e307984 */ /* 0x000ee20000004a00 */
[-C--:B------:R-:W-:Y:S02]  /*3480*/  FFMA R127, R58, R50.reuse, R127 ;  /* 0x000000323a7f7223 */ /* 0x080fe4000000007f */
[----:B------:R-:W-:Y:S02]  /*3490*/  FFMA R58, R59, R50, R36 ;  /* 0x000000323b3a7223 */ /* 0x000fe40000000024 */
[----:B------:R-:W0:Y:S01]  /*34a0*/  LDS.64 R36, [R78.X4+0x9a0] ;  /* 0x0009a0004e247984 */ /* 0x000e220000004a00 */
[C---:B--2---:R-:W-:Y:S02]  /*34b0*/  FFMA R107, R56.reuse, R38, R107 ;  /* 0x00000026386b7223 */ /* 0x044fe4000000006b */
[C---:B------:R-:W-:Y:S02]  /*34c0*/  FFMA R133, R56.reuse, R42, R133 ;  /* 0x0000002a38857223 */ /* 0x040fe40000000085 */
[----:B------:R-:W-:-:S02]  /*34d0*/  FFMA R121, R56, R46, R121 ;  /* 0x0000002e38797223 */ /* 0x000fc40000000079 */
[----:B------:R-:W-:Y:S02]  /*34e0*/  FFMA R139, R56, R50, R139 ;  /* 0x00000032388b7223 */ /* 0x000fe4000000008b */
[----:B------:R-:W-:Y:S02]  /*34f0*/  FFMA R132, R38, R57, R132 ;  /* 0x0000003926847223 */ /* 0x000fe40000000084 */
[C---:B------:R-:W-:Y:S02]  /*3500*/  FFMA R130, R57.reuse, R42, R130 ;  /* 0x0000002a39827223 */ /* 0x040fe40000000082 */
[C---:B------:R-:W-:Y:S02]  /*3510*/  FFMA R118, R57.reuse, R46, R118 ;  /* 0x0000002e39767223 */ /* 0x040fe40000000076 */
[----:B------:R-:W-:Y:S02]  /*3520*/  FFMA R162, R57, R50, R162 ;  /* 0x0000003239a27223 */ /* 0x000fe400000000a2 */
[----:B------:R-:W2:Y:S01]  /*3530*/  LDS.64 R56, [R78.X4+0xa80] ;  /* 0x000a80004e387984 */ /* 0x000ea20000004a00 */
[----:B----4-:R-:W-:-:S02]  /*3540*/  FFMA R93, R62, R38, R93 ;  /* 0x000000263e5d7223 */ /* 0x010fc4000000005d */
[C---:B------:R-:W-:Y:S02]  /*3550*/  FFMA R149, R62.reuse, R42, R149 ;  /* 0x0000002a3e957223 */ /* 0x040fe40000000095 */
[C---:B------:R-:W-:Y:S02]  /*3560*/  FFMA R147, R62.reuse, R46, R147 ;  /* 0x0000002e3e937223 */ /* 0x040fe40000000093 */
[----:B------:R-:W-:Y:S02]  /*3570*/  FFMA R143, R62, R50, R143 ;  /* 0x000000323e8f7223 */ /* 0x000fe4000000008f */
[----:B------:R-:W-:Y:S02]  /*3580*/  FFMA R120, R38, R63, R120 ;  /* 0x0000003f26787223 */ /* 0x000fe40000000078 */
[C---:B------:R-:W-:Y:S02]  /*3590*/  FFMA R114, R63.reuse, R42, R114 ;  /* 0x0000002a3f727223 */ /* 0x040fe40000000072 */
[----:B------:R-:W-:-:S02]  /*35a0*/  FFMA R134, R63, R46, R134 ;  /* 0x0000002e3f867223 */ /* 0x000fc40000000086 */
[----:B------:R-:W-:Y:S02]  /*35b0*/  FFMA R138, R63, R50, R138 ;  /* 0x000000323f8a7223 */ /* 0x000fe4000000008a */
[C---:B-----5:R-:W-:Y:S02]  /*35c0*/  FFMA R99, R60.reuse, R38, R99 ;  /* 0x000000263c637223 */ /* 0x060fe40000000063 */
[C---:B------:R-:W-:Y:S02]  /*35d0*/  FFMA R101, R60.reuse, R42, R101 ;  /* 0x0000002a3c657223 */ /* 0x040fe40000000065 */
[C---:B------:R-:W-:Y:S02]  /*35e0*/  FFMA R125, R60.reuse, R46, R125 ;  /* 0x0000002e3c7d7223 */ /* 0x040fe4000000007d */
[----:B------:R-:W-:Y:S02]  /*35f0*/  FFMA R141, R60, R50, R141 ;  /* 0x000000323c8d7223 */ /* 0x000fe4000000008d */
[----:B------:R-:W-:-:S02]  /*3600*/  FFMA R98, R38, R61, R98 ;  /* 0x0000003d26627223 */ /* 0x000fc40000000062 */
[C---:B------:R-:W-:Y:S02]  /*3610*/  FFMA R100, R61.reuse, R42, R100 ;  /* 0x0000002a3d647223 */ /* 0x040fe40000000064 */
[C---:B------:R-:W-:Y:S02]  /*3620*/  FFMA R112, R61.reuse, R46, R112 ;  /* 0x0000002e3d707223 */ /* 0x040fe40000000070 */
[----:B------:R-:W-:Y:S02]  /*3630*/  FFMA R82, R61, R50, R82 ;  /* 0x000000323d527223 */ /* 0x000fe40000000052 */
[----:B------:R-:W-:Y:S01]  /*3640*/  FFMA R102, R38, R59, R102 ;  /* 0x0000003b26667223 */ /* 0x000fe20000000066 */
[----:B------:R-:W-:Y:S01]  /*3650*/  LDS.64 R60, [R78.X4+0xaf0] ;  /* 0x000af0004e3c7984 */ /* 0x000fe20000004a00 */
[C---:B------:R-:W-:Y:S02]  /*3660*/  FFMA R104, R59.reuse, R42, R104 ;  /* 0x0000002a3b687223 */ /* 0x040fe40000000068 */
[----:B------:R-:W-:-:S02]  /*3670*/  FFMA R110, R59, R46, R110 ;  /* 0x0000002e3b6e7223 */ /* 0x000fc4000000006e */
[-C--:B0-----:R-:W-:Y:S02]  /*3680*/  FFMA R135, R54, R42.reuse, R135 ;  /* 0x0000002a36877223 */ /* 0x081fe40000000087 */
[-C--:B------:R-:W-:Y:S02]  /*3690*/  FFMA R124, R55, R42.reuse, R124 ;  /* 0x0000002a377c7223 */ /* 0x080fe4000000007c */
[-C--:B-1----:R-:W-:Y:S02]  /*36a0*/  FFMA R97, R52, R42.reuse, R97 ;  /* 0x0000002a34617223 */ /* 0x082fe40000000061 */
[-C--:B------:R-:W-:Y:S02]  /*36b0*/  FFMA R122, R53, R42.reuse, R122 ;  /* 0x0000002a357a7223 */ /* 0x080fe4000000007a */
[-C--:B---3--:R-:W-:Y:S02]  /*36c0*/  FFMA R94, R48, R42.reuse, R83 ;  /* 0x0000002a305e7223 */ /* 0x088fe40000000053 */
[----:B------:R-:W-:-:S02]  /*36d0*/  FFMA R96, R49, R42, R96 ;  /* 0x0000002a31607223 */ /* 0x000fc40000000060 */
[C---:B------:R-:W-:Y:S02]  /*36e0*/  FFMA R93, R44.reuse, R39, R93 ;  /* 0x000000272c5d7223 */ /* 0x040fe4000000005d */
[C---:B------:R-:W-:Y:S02]  /*36f0*/  FFMA R149, R44.reuse, R43, R149 ;  /* 0x0000002b2c957223 */ /* 0x040fe40000000095 */
[C---:B------:R-:W-:Y:S02]  /*3700*/  FFMA R147, R44.reuse, R47, R147 ;  /* 0x0000002f2c937223 */ /* 0x040fe40000000093 */
[----:B------:R-:W-:Y:S02]  /*3710*/  FFMA R143, R44, R51, R143 ;  /* 0x000000332c8f7223 */ /* 0x000fe4000000008f */
[----:B------:R-:W-:Y:S02]  /*3720*/  FFMA R120, R39, R45, R120 ;  /* 0x0000002d27787223 */ /* 0x000fe40000000078 */
[----:B------:R-:W-:-:S02]  /*3730*/  FFMA R114, R45, R43, R114 ;  /* 0x0000002b2d727223 */ /* 0x000fc40000000072 */
[C---:B------:R-:W-:Y:S02]  /*3740*/  FFMA R134, R45.reuse, R47, R134 ;  /* 0x0000002f2d867223 */ /* 0x040fe40000000086 */
[----:B------:R-:W-:Y:S02]  /*3750*/  FFMA R138, R45, R51, R138 ;  /* 0x000000332d8a7223 */ /* 0x000fe4000000008a */
[----:B------:R-:W0:Y:S01]  /*3760*/  LDS.64 R44, [R78.X4+0xb60] ;  /* 0x000b60004e2c7984 */ /* 0x000e220000004a00 */
[C---:B------:R-:W-:Y:S02]  /*3770*/  FFMA R99, R36.reuse, R39, R99 ;  /* 0x0000002724637223 */ /* 0x040fe40000000063 */
[C---:B------:R-:W-:Y:S02]  /*3780*/  FFMA R101, R36.reuse, R43, R101 ;  /* 0x0000002b24657223 */ /* 0x040fe40000000065 */
[C---:B------:R-:W-:Y:S02]  /*3790*/  FFMA R125, R36.reuse, R47, R125 ;  /* 0x0000002f247d7223 */ /* 0x040fe4000000007d */
[----:B------:R-:W-:-:S02]  /*37a0*/  FFMA R141, R36, R51, R141 ;  /* 0x00000033248d7223 */ /* 0x000fc4000000008d */
[----:B------:R-:W-:Y:S02]  /*37b0*/  FFMA R98, R39, R37, R98 ;  /* 0x0000002527627223 */ /* 0x000fe40000000062 */
[C---:B------:R-:W-:Y:S02]  /*37c0*/  FFMA R100, R37.reuse, R43, R100 ;  /* 0x0000002b25647223 */ /* 0x040fe40000000064 */
[C---:B------:R-:W-:Y:S02]  /*37d0*/  FFMA R112, R37.reuse, R47, R112 ;  /* 0x0000002f25707223 */ /* 0x040fe40000000070 */
[----:B------:R-:W-:Y:S02]  /*37e0*/  FFMA R42, R37, R51, R82 ;  /* 0x00000033252a7223 */ /* 0x000fe40000000052 */
[----:B------:R-:W1:Y:S01]  /*37f0*/  LDS.64 R36, [R78.X4+0xbd0] ;  /* 0x000bd0004e247984 */ /* 0x000e620000004a00 */
[-C--:B------:R-:W-:Y:S02]  /*3800*/  FFMA R119, R54, R46.reuse, R119 ;  /* 0x0000002e36777223 */ /* 0x080fe40000000077 */
[-C--:B------:R-:W-:Y:S01]  /*3810*/  FFMA R128, R55, R46.reuse, R128 ;  /* 0x0000002e37807223 */ /* 0x080fe20000000080 */
[----:B------:R-:W-:Y:S01]  /*3820*/  LDS.64 R82, [R78.X4+0xee0] ;  /* 0x000ee0004e527984 */ /* 0x000fe20000004a00 */
[----:B------:R-:W-:-:S02]  /*3830*/  FFMA R129, R52, R46, R129 ;  /* 0x0000002e34817223 */ /* 0x000fc40000000081 */
[-C--:B------:R-:W-:Y:S02]  /*3840*/  FFMA R62, R53, R46.reuse, R86 ;  /* 0x0000002e353e7223 */ /* 0x080fe40000000056 */
[-C--:B------:R-:W-:Y:S02]  /*3850*/  FFMA R145, R48, R46.reuse, R145 ;  /* 0x0000002e30917223 */ /* 0x080fe40000000091 */
[----:B------:R-:W-:Y:S02]  /*3860*/  FFMA R152, R49, R46, R152 ;  /* 0x0000002e31987223 */ /* 0x000fe40000000098 */
[C---:B------:R-:W-:Y:S02]  /*3870*/  FFMA R137, R54.reuse, R38, R137 ;  /* 0x0000002636897223 */ /* 0x040fe40000000089 */
[----:B------:R-:W-:Y:S02]  /*3880*/  FFMA R163, R54, R50, R163 ;  /* 0x0000003236a37223 */ /* 0x000fe400000000a3 */
[----:B------:R-:W-:-:S02]  /*3890*/  FFMA R116, R38, R55, R116 ;  /* 0x0000003726747223 */ /* 0x000fc40000000074 */
[----:B------:R-:W-:Y:S02]  /*38a0*/  FFMA R164, R55, R50, R164 ;  /* 0x0000003237a47223 */ /* 0x000fe400000000a4 */
[C---:B------:R-:W-:Y:S02]  /*38b0*/  FFMA R63, R52.reuse, R38, R87 ;  /* 0x00000026343f7223 */ /* 0x040fe40000000057 */
[-C--:B------:R-:W-:Y:S01]  /*38c0*/  FFMA R165, R52, R50.reuse, R165 ;  /* 0x0000003234a57223 */ /* 0x080fe200000000a5 */
[----:B------:R-:W-:Y:S01]  /*38d0*/  LDS.64 R86, [R78.X4+0xd20] ;  /* 0x000d20004e567984 */ /* 0x000fe20000004a00 */
[----:B------:R-:W-:Y:S02]  /*38e0*/  FFMA R106, R38, R53, R106 ;  /* 0x00000035266a7223 */ /* 0x000fe4000000006a */
[----:B------:R-:W-:Y:S02]  /*38f0*/  FFMA R166, R53, R50, R166 ;  /* 0x0000003235a67223 */ /* 0x000fe400000000a6 */
[----:B------:R-:W-:Y:S01]  /*3900*/  FFMA R92, R48, R38, R85 ;  /* 0x00000026305c7223 */ /* 0x000fe20000000055 */
[----:B------:R-:W-:Y:S01]  /*3910*/  LDS.128 R52, [R108.X4+0x6210] ;  /* 0x006210006c347984 */ /* 0x000fe20000004c00 */
[----:B------:R-:W-:-:S02]  /*3920*/  FFMA R103, R40, R39, R103 ;  /* 0x0000002728677223 */ /* 0x000fc40000000067 */
[C---:B------:R-:W-:Y:S02]  /*3930*/  FFMA R105, R40.reuse, R43, R105 ;  /* 0x0000002b28697223 */ /* 0x040fe40000000069 */
[C---:B------:R-:W-:Y:S02]  /*3940*/  FFMA R123, R40.reuse, R47, R123 ;  /* 0x0000002f287b7223 */ /* 0x040fe4000000007b */
[----:B------:R-:W-:Y:S02]  /*3950*/  FFMA R127, R40, R51, R127 ;  /* 0x00000033287f7223 */ /* 0x000fe4000000007f */
[----:B------:R-:W-:Y:S02]  /*3960*/  FFMA R102, R39, R41, R102 ;  /* 0x0000002927667223 */ /* 0x000fe40000000066 */
[C---:B------:R-:W-:Y:S02]  /*3970*/  FFMA R104, R41.reuse, R43, R104 ;  /* 0x0000002b29687223 */ /* 0x040fe40000000068 */
[----:B------:R-:W-:-:S02]  /*3980*/  FFMA R110, R41, R47, R110 ;  /* 0x0000002f296e7223 */ /* 0x000fc4000000006e */
[----:B------:R-:W-:Y:S02]  /*3990*/  FFMA R46, R41, R51, R58 ;  /* 0x00000033292e7223 */ /* 0x000fe4000000003a */
[----:B------:R-:W-:Y:S01]  /*39a0*/  FFMA R38, R38, R49, R84 ;  /* 0x0000003126267223 */ /* 0x000fe20000000054 */
[----:B------:R-:W3:Y:S01]  /*39b0*/  LDS.64 R40, [R78.X4+0xe70] ;  /* 0x000e70004e287984 */ /* 0x000ee20000004a00 */
[-C--:B------:R-:W-:Y:S02]  /*39c0*/  FFMA R167, R48, R50.reuse, R167 ;  /* 0x0000003230a77223 */ /* 0x080fe400000000a7 */
[----:B------:R-:W-:Y:S01]  /*39d0*/  FFMA R148, R49, R50, R148 ;  /* 0x0000003231947223 */ /* 0x000fe20000000094 */
[----:B------:R-:W-:Y:S01]  /*39e0*/  LDS.64 R84, [R78.X4+0xcb0] ;  /* 0x000cb0004e547984 */ /* 0x000fe20000004a00 */
[C---:B--2---:R-:W-:Y:S02]  /*39f0*/  FFMA R107, R56.reuse, R39, R107 ;  /* 0x00000027386b7223 */ /* 0x044fe4000000006b */
[C---:B------:R-:W-:Y:S01]  /*3a00*/  FFMA R133, R56.reuse, R43, R133 ;  /* 0x0000002b38857223 */ /* 0x040fe20000000085 */
[----:B------:R-:W2:Y:S01]  /*3a10*/  LDS.64 R48, [R78.X4+0xc40] ;  /* 0x000c40004e307984 */ /* 0x000ea20000004a00 */
[----:B------:R-:W-:-:S02]  /*3a20*/  FFMA R121, R56, R47, R121 ;  /* 0x0000002f38797223 */ /* 0x000fc40000000079 */
[----:B------:R-:W-:Y:S02]  /*3a30*/  FFMA R139, R56, R51, R139 ;  /* 0x00000033388b7223 */ /* 0x000fe4000000008b */
[----:B------:R-:W-:Y:S02]  /*3a40*/  FFMA R132, R39, R57, R132 ;  /* 0x0000003927847223 */ /* 0x000fe40000000084 */
[C---:B------:R-:W-:Y:S02]  /*3a50*/  FFMA R130, R57.reuse, R43, R130 ;  /* 0x0000002b39827223 */ /* 0x040fe40000000082 */
[C---:B------:R-:W-:Y:S02]  /*3a60*/  FFMA R118, R57.reuse, R47, R118 ;  /* 0x0000002f39767223 */ /* 0x040fe40000000076 */
[----:B------:R-:W-:Y:S02]  /*3a70*/  FFMA R162, R57, R51, R162 ;  /* 0x0000003339a27223 */ /* 0x000fe400000000a2 */
[----:B------:R-:W4:Y:S01]  /*3a80*/  LDS.128 R56, [R108.X4+0x6290] ;  /* 0x006290006c387984 */ /* 0x000f220000004c00 */
[----:B0-----:R-:W-:-:S02]  /*3a90*/  FFMA R95, R44, R39, R63 ;  /* 0x000000272c5f7223 */ /* 0x001fc4000000003f */
[C---:B------:R-:W-:Y:S02]  /*3aa0*/  FFMA R97, R44.reuse, R43, R97 ;  /* 0x0000002b2c617223 */ /* 0x040fe40000000061 */
[C---:B------:R-:W-:Y:S02]  /*3ab0*/  FFMA R129, R44.reuse, R47, R129 ;  /* 0x0000002f2c817223 */ /* 0x040fe40000000081 */
[----:B------:R-:W-:Y:S02]  /*3ac0*/  FFMA R165, R44, R51, R165 ;  /* 0x000000332ca57223 */ /* 0x000fe400000000a5 */
[----:B------:R-:W-:Y:S02]  /*3ad0*/  FFMA R106, R39, R45, R106 ;  /* 0x0000002d276a7223 */ /* 0x000fe4000000006a */
[C---:B------:R-:W-:Y:S02]  /*3ae0*/  FFMA R122, R45.reuse, R43, R122 ;  /* 0x0000002b2d7a7223 */ /* 0x040fe4000000007a */
[----:B------:R-:W-:-:S02]  /*3af0*/  FFMA R131, R45, R47, R62 ;  /* 0x0000002f2d837223 */ /* 0x000fc4000000003e */
[----:B------:R-:W-:Y:S02]  /*3b00*/  FFMA R166, R45, R51, R166 ;  /* 0x000000332da67223 */ /* 0x000fe400000000a6 */
[----:B------:R-:W-:Y:S02]  /*3b10*/  FFMA R137, R60, R39, R137 ;  /* 0x000000273c897223 */ /* 0x000fe40000000089 */
[C---:B------:R-:W-:Y:S02]  /*3b20*/  FFMA R126, R39.reuse, R61, R116 ;  /* 0x0000003d277e7223 */ /* 0x040fe40000000074 */
[C---:B-1----:R-:W-:Y:S02]  /*3b30*/  FFMA R151, R36.reuse, R39, R92 ;  /* 0x0000002724977223 */ /* 0x042fe4000000005c */
[----:B------:R-:W-:Y:S02]  /*3b40*/  FFMA R44, R39, R37, R38 ;  /* 0x00000025272c7223 */ /* 0x000fe40000000026 */
[----:B------:R-:W-:-:S02]  /*3b50*/  FFMA R45, R36, R43, R94 ;  /* 0x0000002b242d7223 */ /* 0x000fc4000000005e */
[C---:B------:R-:W-:Y:S02]  /*3b60*/  FFMA R135, R60.reuse, R43, R135 ;  /* 0x0000002b3c877223 */ /* 0x040fe40000000087 */
[C---:B------:R-:W-:Y:S02]  /*3b70*/  FFMA R119, R60.reuse, R47, R119 ;  /* 0x0000002f3c777223 */ /* 0x040fe40000000077 */
[----:B------:R-:W-:Y:S02]  /*3b80*/  FFMA R163, R60, R51, R163 ;  /* 0x000000333ca37223 */ /* 0x000fe400000000a3 */
[C---:B------:R-:W-:Y:S02]  /*3b90*/  FFMA R116, R61.reuse, R43, R124 ;  /* 0x0000002b3d747223 */ /* 0x040fe4000000007c */
[C---:B------:R-:W-:Y:S02]  /*3ba0*/  FFMA R128, R61.reuse, R47, R128 ;  /* 0x0000002f3d807223 */ /* 0x040fe40000000080 */
[----:B------:R-:W-:-:S02]  /*3bb0*/  FFMA R164, R61, R51, R164 ;  /* 0x000000333da47223 */ /* 0x000fc400000000a4 */
[C---:B------:R-:W-:Y:S01]  /*3bc0*/  FFMA R94, R37.reuse, R43, R96 ;  /* 0x0000002b255e7223 */ /* 0x040fe20000000060 */
[----:B------:R-:W0:Y:S01]  /*3bd0*/  LDS.128 R60, [R108.X4+0x6310] ;  /* 0x006310006c3c7984 */ /* 0x000e220000004c00 */
[CC--:B------:R-:W-:Y:S02]  /*3be0*/  FFMA R145, R36.reuse, R47.reuse, R145 ;  /* 0x0000002f24917223 */ /* 0x0c0fe40000000091 */
[C---:B------:R-:W-:Y:S02]  /*3bf0*/  FFMA R152, R37.reuse, R47, R152 ;  /* 0x0000002f25987223 */ /* 0x040fe40000000098 */
[-C--:B------:R-:W-:Y:S02]  /*3c00*/  FFMA R167, R36, R51.reuse, R167 ;  /* 0x0000003324a77223 */ /* 0x080fe400000000a7 */
[----:B------:R-:W-:Y:S02]  /*3c10*/  FFMA R148, R37, R51, R148 ;  /* 0x0000003325947223 */ /* 0x000fe40000000094 */
[----:B------:R-:W1:Y:S01]  /*3c20*/  LDS.128 R36, [R108.X4+0x6390] ;  /* 0x006390006c247984 */ /* 0x000e620000004c00 */
[----:B---3--:R-:W-:-:S02]  /*3c30*/  FFMA R124, R52, R40, R95 ;  /* 0x00000028347c7223 */ /* 0x008fc4000000005f */
[C---:B--2---:R-:W-:Y:S01]  /*3c40*/  FFMA R43, R52.reuse, R48, R93 ;  /* 0x00000030342b7223 */ /* 0x044fe2000000005d */
[----:B------:R-:W-:Y:S01]  /*3c50*/  LDS.64 R50, [R78.X4+0x1030] ;  /* 0x001030004e327984 */ /* 0x000fe20000004a00 */
[C---:B------:R-:W-:Y:S02]  /*3c60*/  FFMA R120, R52.reuse, R49, R120 ;  /* 0x0000003134787223 */ /* 0x040fe40000000078 */
[C---:B------:R-:W-:Y:S01]  /*3c70*/  FFMA R99, R52.reuse, R84, R99 ;  /* 0x0000005434637223 */ /* 0x040fe20000000063 */
[----:B------:R-:W2:Y:S01]  /*3c80*/  LDS.64 R92, [R78.X4+0xf50] ;  /* 0x000f50004e5c7984 */ /* 0x000ea20000004a00 */
[C---:B------:R-:W-:Y:S02]  /*3c90*/  FFMA R98, R52.reuse, R85, R98 ;  /* 0x0000005534627223 */ /* 0x040fe40000000062 */
[C---:B------:R-:W-:Y:S02]  /*3ca0*/  FFMA R103, R52.reuse, R86, R103 ;  /* 0x0000005634677223 */ /* 0x040fe40000000067 */
[----:B------:R-:W-:-:S02]  /*3cb0*/  FFMA R102, R52, R87, R102 ;  /* 0x0000005734667223 */ /* 0x000fc40000000066 */
[C---:B------:R-:W-:Y:S02]  /*3cc0*/  FFMA R107, R52.reuse, R88, R107 ;  /* 0x00000058346b7223 */ /* 0x040fe4000000006b */
[C---:B------:R-:W-:Y:S02]  /*3cd0*/  FFMA R132, R52.reuse, R89, R132 ;  /* 0x0000005934847223 */ /* 0x040fe40000000084 */
[C---:B------:R-:W-:Y:S02]  /*3ce0*/  FFMA R137, R52.reuse, R90, R137 ;  /* 0x0000005a34897223 */ /* 0x040fe40000000089 */
[C---:B------:R-:W-:Y:S02]  /*3cf0*/  FFMA R126, R52.reuse, R91, R126 ;  /* 0x0000005b347e7223 */ /* 0x040fe4000000007e */
[C---:B------:R-:W-:Y:S02]  /*3d00*/  FFMA R106, R52.reuse, R41, R106 ;  /* 0x00000029346a7223 */ /* 0x040fe4000000006a */
[----:B------:R-:W-:-:S02]  /*3d10*/  FFMA R95, R52, R82, R151 ;  /* 0x00000052345f7223 */ /* 0x000fc40000000097 */
[----:B------:R-:W-:Y:S02]  /*3d20*/  FFMA R96, R52, R83, R44 ;  /* 0x0000005334607223 */ /* 0x000fe4000000002c */
[-C--:B----4-:R-:W-:Y:S02]  /*3d30*/  FFMA R52, R82, R56.reuse, R45 ;  /* 0x0000003852347223 */ /* 0x090fe4000000002d */
[----:B------:R-:W3:Y:S01]  /*3d40*/  LDS.64 R44, [R78.X4+0xfc0] ;  /* 0x000fc0004e2c7984 */ /* 0x000ee20000004a00 */
[----:B------:R-:W-:Y:S02]  /*3d50*/  FFMA R101, R84, R56, R101 ;  /* 0x0000003854657223 */ /* 0x000fe40000000065 */
[-C--:B------:R-:W-:Y:S02]  /*3d60*/  FFMA R100, R56, R85.reuse, R100 ;  /* 0x0000005538647223 */ /* 0x080fe40000000064 */
[----:B0-----:R-:W-:Y:S02]  /*3d70*/  FFMA R125, R84, R60, R125 ;  /* 0x0000003c547d7223 */ /* 0x001fe4000000007d */
[----:B------:R-:W-:-:S02]  /*3d80*/  FFMA R112, R60, R85, R112 ;  /* 0x000000553c707223 */ /* 0x000fc40000000070 */
[----:B-1----:R-:W-:Y:S02]  /*3d90*/  FFMA R141, R84, R36, R141 ;  /* 0x00000024548d7223 */ /* 0x002fe4000000008d */
[----:B------:R-:W-:Y:S02]  /*3da0*/  FFMA R154, R36, R85, R42 ;  /* 0x00000055249a7223 */ /* 0x000fe4000000002a */
[-C--:B------:R-:W-:Y:S02]  /*3db0*/  FFMA R136, R48, R56.reuse, R149 ;  /* 0x0000003830887223 */ /* 0x080fe40000000095 */
[----:B------:R-:W-:Y:S02]  /*3dc0*/  FFMA R114, R56, R49, R114 ;  /* 0x0000003138727223 */ /* 0x000fe40000000072 */
[----:B------:R-:W-:Y:S02]  /*3dd0*/  FFMA R105, R86, R56, R105 ;  /* 0x0000003856697223 */ /* 0x000fe40000000069 */
[----:B------:R-:W-:-:S02]  /*3de0*/  FFMA R104, R56, R87, R104 ;  /* 0x0000005738687223 */ /* 0x000fc40000000068 */
[-C--:B------:R-:W-:Y:S02]  /*3df0*/  FFMA R133, R88, R56.reuse, R133 ;  /* 0x0000003858857223 */ /* 0x080fe40000000085 */
[----:B------:R-:W-:Y:S02]  /*3e00*/  FFMA R130, R56, R89, R130 ;  /* 0x0000005938827223 */ /* 0x000fe40000000082 */
[-C--:B------:R-:W-:Y:S02]  /*3e10*/  FFMA R135, R90, R56.reuse, R135 ;  /* 0x000000385a877223 */ /* 0x080fe40000000087 */
[----:B------:R-:W-:Y:S02]  /*3e20*/  FFMA R116, R56, R91, R116 ;  /* 0x0000005b38747223 */ /* 0x000fe40000000074 */
[----:B------:R-:W-:Y:S02]  /*3e30*/  FFMA R97, R40, R56, R97 ;  /* 0x0000003828617223 */ /* 0x000fe40000000061 */
[----:B------:R-:W-:-:S02]  /*3e40*/  FFMA R122, R56, R41, R122 ;  /* 0x00000029387a7223 */ /* 0x000fc4000000007a */
[----:B------:R-:W-:Y:S02]  /*3e50*/  FFMA R94, R56, R83, R94 ;  /* 0x00000053385e7223 */ /* 0x000fe4000000005e */
[C---:B------:R-:W-:Y:S02]  /*3e60*/  FFMA R110, R60.reuse, R87, R110 ;  /* 0x000000573c6e7223 */ /* 0x040fe4000000006e */
[----:B------:R-:W-:Y:S02]  /*3e70*/  FFMA R56, R60, R89, R118 ;  /* 0x000000593c387223 */ /* 0x000fe40000000076 */
[----:B------:R-:W-:Y:S02]  /*3e80*/  FFMA R160, R36, R87, R46 ;  /* 0x0000005724a07223 */ /* 0x000fe4000000002e */
[----:B------:R-:W-:Y:S01]  /*3e90*/  FFMA R147, R48, R60, R147 ;  /* 0x0000003c30937223 */ /* 0x000fe20000000093 */
[----:B------:R-:W-:Y:S01]  /*3ea0*/  LDS.64 R46, [R78.X4+0x1110] ;  /* 0x001110004e2e7984 */ /* 0x000fe20000004a00 */
[----:B------:R-:W-:-:S02]  /*3eb0*/  FFMA R134, R60, R49, R134 ;  /* 0x000000313c867223 */ /* 0x000fc40000000086 */
[----:B------:R-:W-:Y:S02]  /*3ec0*/  FFMA R129, R40, R60, R129 ;  /* 0x0000003c28817223 */ /* 0x000fe40000000081 */
[----:B------:R-:W-:Y:S02]  /*3ed0*/  FFMA R118, R60, R41, R131 ;  /* 0x000000293c767223 */ /* 0x000fe40000000083 */
[-C--:B------:R-:W-:Y:S02]  /*3ee0*/  FFMA R143, R48, R36.reuse, R143 ;  /* 0x00000024308f7223 */ /* 0x080fe4000000008f */
[----:B------:R-:W-:Y:S02]  /*3ef0*/  FFMA R138, R36, R49, R138 ;  /* 0x00000031248a7223 */ /* 0x000fe4000000008a */
[----:B------:R-:W-:Y:S01]  /*3f00*/  FFMA R165, R40, R36, R165 ;  /* 0x0000002428a57223 */ /* 0x000fe200000000a5 */
[----:B------:R-:W0:Y:S01]  /*3f10*/  LDS.64 R48, [R78.X4+0x10a0] ;  /* 0x0010a0004e307984 */ /* 0x000e220000004a00 */
[----:B------:R-:W-:-:S02]  /*3f20*/  FFMA R166, R36, R41, R166 ;  /* 0x0000002924a67223 */ /* 0x000fc400000000a6 */
[-C--:B--2---:R-:W-:Y:S01]  /*3f30*/  FFMA R87, R92, R53.reuse, R43 ;  /* 0x000000355c577223 */ /* 0x084fe2000000002b */
[----:B------:R-:W-:Y:S01]  /*3f40*/  LDS.64 R40, [R78.X4+0x11f0] ;  /* 0x0011f0004e287984 */ /* 0x000fe20000004a00 */
[C---:B---3--:R-:W-:Y:S02]  /*3f50*/  FFMA R99, R44.reuse, R53, R99 ;  /* 0x000000352c637223 */ /* 0x048fe40000000063 */
[C---:B------:R-:W-:Y:S01]  /*3f60*/  FFMA R101, R44.reuse, R57, R101 ;  /* 0x000000392c657223 */ /* 0x040fe20000000065 */
[----:B------:R-:W1:Y:S01]  /*3f70*/  LDS.64 R42, [R78.X4+0x1180] ;  /* 0x001180004e2a7984 */ /* 0x000e620000004a00 */
        /* <DEDUP_REMOVED lines=8> */
[C---:B------:R-:W-:Y:S02]  /*4000*/  FFMA R85, R92.reuse, R57, R136 ;  /* 0x000000395c557223 */ /* 0x040fe40000000088 */
[----:B------:R-:W-:-:S02]  /*4010*/  FFMA R127, R92, R61, R147 ;  /* 0x0000003d5c7f7223 */ /* 0x000fc40000000093 */
[----:B------:R-:W-:Y:S02]  /*4020*/  FFMA R173, R92, R37, R143 ;  /* 0x000000255cad7223 */ /* 0x000fe4000000008f */
[----:B------:R-:W-:Y:S02]  /*4030*/  FFMA R92, R93, R57, R114 ;  /* 0x000000395d5c7223 */ /* 0x000fe40000000072 */
[-C--:B------:R-:W-:Y:S02]  /*4040*/  FFMA R123, R86, R60.reuse, R123 ;  /* 0x0000003c567b7223 */ /* 0x080fe4000000007b */
[-C--:B------:R-:W-:Y:S02]  /*4050*/  FFMA R121, R88, R60.reuse, R121 ;  /* 0x0000003c58797223 */ /* 0x080fe40000000079 */
[----:B------:R-:W-:Y:S02]  /*4060*/  FFMA R119, R90, R60, R119 ;  /* 0x0000003c5a777223 */ /* 0x000fe40000000077 */
[----:B------:R-:W-:-:S02]  /*4070*/  FFMA R128, R60, R91, R128 ;  /* 0x0000005b3c807223 */ /* 0x000fc40000000080 */
[----:B------:R-:W-:Y:S02]  /*4080*/  FFMA R131, R82, R60, R145 ;  /* 0x0000003c52837223 */ /* 0x000fe40000000091 */
[----:B------:R-:W-:Y:S02]  /*4090*/  FFMA R152, R60, R83, R152 ;  /* 0x000000533c987223 */ /* 0x000fe40000000098 */
[-C--:B------:R-:W-:Y:S02]  /*40a0*/  FFMA R139, R88, R36.reuse, R139 ;  /* 0x00000024588b7223 */ /* 0x080fe4000000008b */
[----:B------:R-:W-:Y:S02]  /*40b0*/  FFMA R162, R36, R89, R162 ;  /* 0x0000005924a27223 */ /* 0x000fe400000000a2 */
[----:B------:R-:W-:Y:S02]  /*40c0*/  FFMA R163, R90, R36, R163 ;  /* 0x000000245aa37223 */ /* 0x000fe400000000a3 */
[----:B------:R-:W-:-:S02]  /*40d0*/  FFMA R164, R36, R91, R164 ;  /* 0x0000005b24a47223 */ /* 0x000fc400000000a4 */
[----:B------:R-:W-:Y:S02]  /*40e0*/  FFMA R167, R82, R36, R167 ;  /* 0x0000002452a77223 */ /* 0x000fe400000000a7 */
[----:B------:R-:W-:Y:S02]  /*40f0*/  FFMA R148, R36, R83, R148 ;  /* 0x0000005324947223 */ /* 0x000fe40000000094 */
[----:B------:R-:W-:Y:S02]  /*4100*/  FFMA R120, R53, R93, R120 ;  /* 0x0000005d35787223 */ /* 0x000fe40000000078 */
[C---:B------:R-:W-:Y:S02]  /*4110*/  FFMA R114, R93.reuse, R61, R134 ;  /* 0x0000003d5d727223 */ /* 0x040fe40000000086 */
[----:B------:R-:W-:Y:S02]  /*4120*/  FFMA R150, R93, R37, R138 ;  /* 0x000000255d967223 */ /* 0x000fe4000000008a */
[----:B0-----:R-:W-:-:S02]  /*4130*/  FFMA R90, R49, R61, R56 ;  /* 0x0000003d315a7223 */ /* 0x001fc40000000038 */
[----:B------:R-:W-:Y:S02]  /*4140*/  FFMA R60, R47, R57, R116 ;  /* 0x000000392f3c7223 */ /* 0x000fe40000000074 */
[----:B-1----:R-:W-:Y:S02]  /*4150*/  FFMA R82, R53, R43, R106 ;  /* 0x0000002b35527223 */ /* 0x002fe4000000006a */
[-C--:B------:R-:W-:Y:S02]  /*4160*/  FFMA R93, R40, R53.reuse, R95 ;  /* 0x00000035285d7223 */ /* 0x080fe4000000005f */
[C---:B------:R-:W-:Y:S02]  /*4170*/  FFMA R103, R50.reuse, R53, R103 ;  /* 0x0000003532677223 */ /* 0x040fe40000000067 */
[C---:B------:R-:W-:Y:S02]  /*4180*/  FFMA R105, R50.reuse, R57, R105 ;  /* 0x0000003932697223 */ /* 0x040fe40000000069 */
[----:B------:R-:W-:-:S02]  /*4190*/  FFMA R123, R50, R61, R123 ;  /* 0x0000003d327b7223 */ /* 0x000fc4000000007b */
[----:B------:R-:W-:Y:S02]  /*41a0*/  FFMA R169, R50, R37, R169 ;  /* 0x0000002532a97223 */ /* 0x000fe400000000a9 */
[----:B------:R-:W-:Y:S02]  /*41b0*/  FFMA R102, R53, R51, R102 ;  /* 0x0000003335667223 */ /* 0x000fe40000000066 */
[C---:B------:R-:W-:Y:S02]  /*41c0*/  FFMA R104, R51.reuse, R57, R104 ;  /* 0x0000003933687223 */ /* 0x040fe40000000068 */
[C---:B------:R-:W-:Y:S02]  /*41d0*/  FFMA R110, R51.reuse, R61, R110 ;  /* 0x0000003d336e7223 */ /* 0x040fe4000000006e */
[----:B------:R-:W-:Y:S02]  /*41e0*/  FFMA R160, R51, R37, R160 ;  /* 0x0000002533a07223 */ /* 0x000fe400000000a0 */
[C---:B------:R-:W-:Y:S01]  /*41f0*/  FFMA R107, R48.reuse, R53, R107 ;  /* 0x00000035306b7223 */ /* 0x040fe2000000006b */
[----:B------:R-:W0:Y:S01]  /*4200*/  LDS.64 R50, [R78.X4+0x12d0] ;  /* 0x0012d0004e327984 */ /* 0x000e220000004a00 */
[----:B------:R-:W-:-:S02]  /*4210*/  FFMA R133, R48, R57, R133 ;  /* 0x0000003930857223 */ /* 0x000fc40000000085 */
[C---:B------:R-:W-:Y:S02]  /*4220*/  FFMA R121, R48.reuse, R61, R121 ;  /* 0x0000003d30797223 */ /* 0x040fe40000000079 */
[----:B------:R-:W-:Y:S02]  /*4230*/  FFMA R161, R48, R37, R139 ;  /* 0x0000002530a17223 */ /* 0x000fe4000000008b */
[----:B------:R-:W-:Y:S02]  /*4240*/  FFMA R86, R53, R49, R132 ;  /* 0x0000003135567223 */ /* 0x000fe40000000084 */
[C---:B------:R-:W-:Y:S02]  /*4250*/  FFMA R88, R49.reuse, R57, R130 ;  /* 0x0000003931587223 */ /* 0x040fe40000000082 */
[----:B------:R-:W-:Y:S02]  /*4260*/  FFMA R162, R49, R37, R162 ;  /* 0x0000002531a27223 */ /* 0x000fe400000000a2 */
[C---:B------:R-:W-:Y:S01]  /*4270*/  FFMA R137, R46.reuse, R53, R137 ;  /* 0x000000352e897223 */ /* 0x040fe20000000089 */
[----:B------:R-:W1:Y:S01]  /*4280*/  LDS.64 R48, [R78.X4+0x1340] ;  /* 0x001340004e307984 */ /* 0x000e620000004a00 */
[----:B------:R-:W-:-:S02]  /*4290*/  FFMA R135, R46, R57, R135 ;  /* 0x000000392e877223 */ /* 0x000fc40000000087 */
[C---:B------:R-:W-:Y:S02]  /*42a0*/  FFMA R119, R46.reuse, R61, R119 ;  /* 0x0000003d2e777223 */ /* 0x040fe40000000077 */
[----:B------:R-:W-:Y:S02]  /*42b0*/  FFMA R163, R46, R37, R163 ;  /* 0x000000252ea37223 */ /* 0x000fe400000000a3 */
[----:B------:R-:W-:Y:S02]  /*42c0*/  FFMA R56, R53, R47, R126 ;  /* 0x0000002f35387223 */ /* 0x000fe4000000007e */
[C---:B------:R-:W-:Y:S02]  /*42d0*/  FFMA R116, R47.reuse, R61, R128 ;  /* 0x0000003d2f747223 */ /* 0x040fe40000000080 */
[----:B------:R-:W-:Y:S02]  /*42e0*/  FFMA R164, R47, R37, R164 ;  /* 0x000000252fa47223 */ /* 0x000fe400000000a4 */
[C---:B------:R-:W-:Y:S01]  /*42f0*/  FFMA R83, R42.reuse, R53, R124 ;  /* 0x000000352a537223 */ /* 0x040fe2000000007c */
[----:B------:R-:W3:Y:S01]  /*4300*/  LDS.64 R46, [R78.X4+0x13b0] ;  /* 0x0013b0004e2e7984 */ /* 0x000ee20000004a00 */
[----:B------:R-:W-:-:S02]  /*4310*/  FFMA R97, R42, R57, R97 ;  /* 0x000000392a617223 */ /* 0x000fc40000000061 */
[C---:B------:R-:W-:Y:S02]  /*4320*/  FFMA R129, R42.reuse, R61, R129 ;  /* 0x0000003d2a817223 */ /* 0x040fe40000000081 */
[----:B------:R-:W-:Y:S02]  /*4330*/  FFMA R165, R42, R37, R165 ;  /* 0x000000252aa57223 */ /* 0x000fe400000000a5 */
[C---:B------:R-:W-:Y:S02]  /*4340*/  FFMA R106, R43.reuse, R57, R122 ;  /* 0x000000392b6a7223 */ /* 0x040fe4000000007a */
[C---:B------:R-:W-:Y:S02]  /*4350*/  FFMA R118, R43.reuse, R61, R118 ;  /* 0x0000003d2b767223 */ /* 0x040fe40000000076 */
[----:B------:R-:W-:Y:S02]  /*4360*/  FFMA R166, R43, R37, R166 ;  /* 0x000000252ba67223 */ /* 0x000fe400000000a6 */
[----:B------:R-:W-:Y:S01]  /*4370*/  FFMA R95, R53, R41, R96 ;  /* 0x00000029355f7223 */ /* 0x000fe20000000060 */
[----:B------:R-:W4:Y:S01]  /*4380*/  LDS.64 R42, [R78.X4+0x1420] ;  /* 0x001420004e2a7984 */ /* 0x000f220000004a00 */
[----:B------:R-:W-:-:S02]  /*4390*/  FFMA R89, R40, R57, R52 ;  /* 0x0000003928597223 */ /* 0x000fc40000000034 */
[C---:B------:R-:W-:Y:S01]  /*43a0*/  FFMA R91, R41.reuse, R57, R94 ;  /* 0x00000039295b7223 */ /* 0x040fe2000000005e */
[----:B------:R-:W-:Y:S01]  /*43b0*/  LDS.64 R52, [R78.X4+0x1570] ;  /* 0x001570004e347984 */ /* 0x000fe20000004a00 */
[CC--:B------:R-:W-:Y:S02]  /*43c0*/  FFMA R131, R40.reuse, R61.reuse, R131 ;  /* 0x0000003d28837223 */ /* 0x0c0fe40000000083 */
[C---:B------:R-:W-:Y:S02]  /*43d0*/  FFMA R152, R41.reuse, R61, R152 ;  /* 0x0000003d29987223 */ /* 0x040fe40000000098 */
[-C--:B------:R-:W-:Y:S02]  /*43e0*/  FFMA R167, R40, R37.reuse, R167 ;  /* 0x0000002528a77223 */ /* 0x080fe400000000a7 */
[----:B------:R-:W-:Y:S02]  /*43f0*/  FFMA R148, R41, R37, R148 ;  /* 0x0000002529947223 */ /* 0x000fe40000000094 */
[C---:B--2---:R-:W-:Y:S01]  /*4400*/  FFMA R87, R44.reuse, R54, R87 ;  /* 0x000000362c577223 */ /* 0x044fe20000000057 */
[----:B------:R-:W2:Y:S01]  /*4410*/  LDS.64 R40, [R78.X4+0x1490] ;  /* 0x001490004e287984 */ /* 0x000ea20000004a00 */
[----:B------:R-:W-:-:S02]  /*4420*/  FFMA R85, R44, R58, R85 ;  /* 0x0000003a2c557223 */ /* 0x000fc40000000055 */
[C---:B------:R-:W-:Y:S01]  /*4430*/  FFMA R127, R44.reuse, R62, R127 ;  /* 0x0000003e2c7f7223 */ /* 0x040fe2000000007f */
[----:B------:R-:W-:Y:S01]  /*4440*/  LDS.64 R36, [R78.X4+0x15e0] ;  /* 0x0015e0004e247984 */ /* 0x000fe20000004a00 */
[----:B------:R-:W-:Y:S02]  /*4450*/  FFMA R173, R44, R38, R173 ;  /* 0x000000262cad7223 */ /* 0x000fe400000000ad */
[----:B------:R-:W-:Y:S02]  /*4460*/  FFMA R120, R54, R45, R120 ;  /* 0x0000002d36787223 */ /* 0x000fe40000000078 */
[C---:B------:R-:W-:Y:S02]  /*4470*/  FFMA R92, R45.reuse, R58, R92 ;  /* 0x0000003a2d5c7223 */ /* 0x040fe4000000005c */
[C---:B------:R-:W-:Y:S02]  /*4480*/  FFMA R114, R45.reuse, R62, R114 ;  /* 0x0000003e2d727223 */ /* 0x040fe40000000072 */
[----:B------:R-:W-:-:S02]  /*4490*/  FFMA R150, R45, R38, R150 ;  /* 0x000000262d967223 */ /* 0x000fc40000000096 */
[----:B------:R-:W5:Y:S01]  /*44a0*/  LDS.64 R44, [R78.X4+0x1500] ;  /* 0x001500004e2c7984 */ /* 0x000f620000004a00 */
[C---:B0-----:R-:W-:Y:S02]  /*44b0*/  FFMA R99, R50.reuse, R54, R99 ;  /* 0x0000003632637223 */ /* 0x041fe40000000063 */
[-C--:B------:R-:W-:Y:S02]  /*44c0*/  FFMA R101, R50, R58.reuse, R101 ;  /* 0x0000003a32657223 */ /* 0x080fe40000000065 */
[----:B------:R-:W-:Y:S02]  /*44d0*/  FFMA R98, R54, R51, R98 ;  /* 0x0000003336627223 */ /* 0x000fe40000000062 */
[----:B------:R-:W-:Y:S02]  /*44e0*/  FFMA R100, R51, R58, R100 ;  /* 0x0000003a33647223 */ /* 0x000fe40000000064 */
[C---:B-1----:R-:W-:Y:S02]  /*44f0*/  FFMA R103, R48.reuse, R54, R103 ;  /* 0x0000003630677223 */ /* 0x042fe40000000067 */
[----:B------:R-:W-:-:S02]  /*4500*/  FFMA R105, R48, R58, R105 ;  /* 0x0000003a30697223 */ /* 0x000fc40000000069 */
[----:B------:R-:W-:Y:S02]  /*4510*/  FFMA R102, R54, R49, R102 ;  /* 0x0000003136667223 */ /* 0x000fe40000000066 */
[----:B------:R-:W-:Y:S02]  /*4520*/  FFMA R104, R49, R58, R104 ;  /* 0x0000003a31687223 */ /* 0x000fe40000000068 */
[C---:B---3--:R-:W-:Y:S02]  /*4530*/  FFMA R107, R46.reuse, R54, R107 ;  /* 0x000000362e6b7223 */ /* 0x048fe4000000006b */
[-C--:B------:R-:W-:Y:S02]  /*4540*/  FFMA R133, R46, R58.reuse, R133 ;  /* 0x0000003a2e857223 */ /* 0x080fe40000000085 */
[----:B------:R-:W-:Y:S02]  /*4550*/  FFMA R86, R54, R47, R86 ;  /* 0x0000002f36567223 */ /* 0x000fe40000000056 */
[----:B------:R-:W-:-:S02]  /*4560*/  FFMA R88, R47, R58, R88 ;  /* 0x0000003a2f587223 */ /* 0x000fc40000000058 */
[C---:B----4-:R-:W-:Y:S02]  /*4570*/  FFMA R57, R42.reuse, R54, R137 ;  /* 0x000000362a397223 */ /* 0x050fe40000000089 */
[-C--:B------:R-:W-:Y:S02]  /*4580*/  FFMA R61, R42, R58.reuse, R135 ;  /* 0x0000003a2a3d7223 */ /* 0x080fe40000000087 */
[----:B------:R-:W-:Y:S02]  /*4590*/  FFMA R56, R54, R43, R56 ;  /* 0x0000002b36387223 */ /* 0x000fe40000000038 */
[----:B------:R-:W-:Y:S02]  /*45a0*/  FFMA R60, R43, R58, R60 ;  /* 0x0000003a2b3c7223 */ /* 0x000fe4000000003c */
[C---:B--2---:R-:W-:Y:S02]  /*45b0*/  FFMA R83, R40.reuse, R54, R83 ;  /* 0x0000003628537223 */ /* 0x044fe40000000053 */
[----:B------:R-:W-:-:S02]  /*45c0*/  FFMA R84, R40, R58, R97 ;  /* 0x0000003a28547223 */ /* 0x000fc40000000061 */
[----:B------:R-:W-:Y:S02]  /*45d0*/  FFMA R82, R54, R41, R82 ;  /* 0x0000002936527223 */ /* 0x000fe40000000052 */
[----:B------:R-:W-:Y:S02]  /*45e0*/  FFMA R106, R41, R58, R106 ;  /* 0x0000003a296a7223 */ /* 0x000fe4000000006a */
[C---:B-----5:R-:W-:Y:S02]  /*45f0*/  FFMA R94, R44.reuse, R54, R93 ;  /* 0x000000362c5e7223 */ /* 0x060fe4000000005d */
[----:B------:R-:W-:Y:S02]  /*4600*/  FFMA R96, R44, R58, R89 ;  /* 0x0000003a2c607223 */ /* 0x000fe40000000059 */
[C---:B------:R-:W-:Y:S02]  /*4610*/  FFMA R121, R46.reuse, R62, R121 ;  /* 0x0000003e2e797223 */ /* 0x040fe40000000079 */
[----:B------:R-:W-:-:S02]  /*4620*/  FFMA R161, R46, R38, R161 ;  /* 0x000000262ea17223 */ /* 0x000fc400000000a1 */
[C---:B------:R-:W-:Y:S02]  /*4630*/  FFMA R90, R47.reuse, R62, R90 ;  /* 0x0000003e2f5a7223 */ /* 0x040fe4000000005a */
[----:B------:R-:W-:Y:S02]  /*4640*/  FFMA R162, R47, R38, R162 ;  /* 0x000000262fa27223 */ /* 0x000fe400000000a2 */
[C---:B------:R-:W-:Y:S01]  /*4650*/  FFMA R129, R40.reuse, R62, R129 ;  /* 0x0000003e28817223 */ /* 0x040fe20000000081 */
[----:B------:R-:W0:Y:S01]  /*4660*/  LDS.64 R46, [R78.X4+0x1650] ;  /* 0x001650004e2e7984 */ /* 0x000e220000004a00 */
[----:B------:R-:W-:Y:S02]  /*4670*/  FFMA R165, R40, R38, R165 ;  /* 0x0000002628a57223 */ /* 0x000fe400000000a5 */
[C---:B------:R-:W-:Y:S02]  /*4680*/  FFMA R118, R41.reuse, R62, R118 ;  /* 0x0000003e29767223 */ /* 0x040fe40000000076 */
[----:B------:R-:W-:-:S02]  /*4690*/  FFMA R166, R41, R38, R166 ;  /* 0x0000002629a67223 */ /* 0x000fc400000000a6 */
[----:B------:R-:W-:Y:S01]  /*46a0*/  FFMA R54, R54, R45, R95 ;  /* 0x0000002d36367223 */ /* 0x000fe2000000005f */
[----:B------:R-:W1:Y:S01]  /*46b0*/  LDS.64 R40, [R78.X4+0x1730] ;  /* 0x001730004e287984 */ /* 0x000e620000004a00 */
[C---:B------:R-:W-:Y:S02]  /*46c0*/  FFMA R58, R45.reuse, R58, R91 ;  /* 0x0000003a2d3a7223 */ /* 0x040fe4000000005b */
[CC--:B------:R-:W-:Y:S02]  /*46d0*/  FFMA R131, R44.reuse, R62.reuse, R131 ;  /* 0x0000003e2c837223 */ /* 0x0c0fe40000000083 */
[C---:B------:R-:W-:Y:S02]  /*46e0*/  FFMA R152, R45.reuse, R62, R152 ;  /* 0x0000003e2d987223 */ /* 0x040fe40000000098 */
[-C--:B------:R-:W-:Y:S02]  /*46f0*/  FFMA R167, R44, R38.reuse, R167 ;  /* 0x000000262ca77223 */ /* 0x080fe400000000a7 */
[----:B------:R-:W-:-:S02]  /*4700*/  FFMA R148, R45, R38, R148 ;  /* 0x000000262d947223 */ /* 0x000fc40000000094 */
[C---:B------:R-:W-:Y:S01]  /*4710*/  FFMA R119, R42.reuse, R62, R119 ;  /* 0x0000003e2a777223 */ /* 0x040fe20000000077 */
[----:B------:R-:W2:Y:S01]  /*4720*/  LDS.64 R44, [R78.X4+0x17a0] ;  /* 0x0017a0004e2c7984 */ /* 0x000ea20000004a00 */
        /* <DEDUP_REMOVED lines=16> */
[----:B------:R-:W4:Y:S01]  /*4830*/  LDS.64 R36, [R78.X4+0x1810] ;  /* 0x001810004e247984 */ /* 0x000f220000004a00 */
[C---:B------:R-:W-:Y:S02]  /*4840*/  FFMA R123, R48.reuse, R62, R123 ;  /* 0x0000003e307b7223 */ /* 0x040fe4000000007b */
[----:B------:R-:W-:-:S02]  /*4850*/  FFMA R169, R48, R38, R169 ;  /* 0x0000002630a97223 */ /* 0x000fc400000000a9 */
[C---:B------:R-:W-:Y:S02]  /*4860*/  FFMA R110, R49.reuse, R62, R110 ;  /* 0x0000003e316e7223 */ /* 0x040fe4000000006e */
[----:B------:R-:W-:Y:S02]  /*4870*/  FFMA R160, R49, R38, R160 ;  /* 0x0000002631a07223 */ /* 0x000fe400000000a0 */
[----:B------:R-:W-:Y:S02]  /*4880*/  FFMA R48, R55, R53, R120 ;  /* 0x0000003537307223 */ /* 0x000fe40000000078 */
[C---:B0-----:R-:W-:Y:S02]  /*4890*/  FFMA R103, R46.reuse, R55, R103 ;  /* 0x000000372e677223 */ /* 0x041fe40000000067 */
[C---:B------:R-:W-:Y:S02]  /*48a0*/  FFMA R105, R46.reuse, R59, R105 ;  /* 0x0000003b2e697223 */ /* 0x040fe40000000069 */
[----:B------:R-:W-:-:S02]  /*48b0*/  FFMA R123, R46, R63, R123 ;  /* 0x0000003f2e7b7223 */ /* 0x000fc4000000007b */
[----:B------:R-:W-:Y:S02]  /*48c0*/  FFMA R169, R46, R39, R169 ;  /* 0x000000272ea97223 */ /* 0x000fe400000000a9 */
[----:B------:R-:W-:Y:S02]  /*48d0*/  FFMA R102, R55, R47, R102 ;  /* 0x0000002f37667223 */ /* 0x000fe40000000066 */
[C---:B------:R-:W-:Y:S02]  /*48e0*/  FFMA R104, R47.reuse, R59, R104 ;  /* 0x0000003b2f687223 */ /* 0x040fe40000000068 */
[C---:B------:R-:W-:Y:S02]  /*48f0*/  FFMA R110, R47.reuse, R63, R110 ;  /* 0x0000003f2f6e7223 */ /* 0x040fe4000000006e */
[----:B------:R-:W-:Y:S02]  /*4900*/  FFMA R160, R47, R39, R160 ;  /* 0x000000272fa07223 */ /* 0x000fe400000000a0 */
[----:B-1----:R-:W-:-:S02]  /*4910*/  FFMA R135, R40, R55, R57 ;  /* 0x0000003728877223 */ /* 0x002fc40000000039 */
[C---:B------:R-:W-:Y:S02]  /*4920*/  FFMA R126, R55.reuse, R41, R56 ;  /* 0x00000029377e7223 */ /* 0x040fe40000000038 */
[C---:B--2---:R-:W-:Y:S01]  /*4930*/  FFMA R141, R44.reuse, R55, R83 ;  /* 0x000000372c8d7223 */ /* 0x044fe20000000053 */
[----:B------:R-:W-:Y:S01]  /*4940*/  LDS.64 R56, [R78.X4+0x18f0] ;  /* 0x0018f0004e387984 */ /* 0x000fe20000004a00 */
[C---:B------:R-:W-:Y:S02]  /*4950*/  FFMA R139, R44.reuse, R59, R84 ;  /* 0x0000003b2c8b7223 */ /* 0x040fe40000000054 */
[C---:B------:R-:W-:Y:S02]  /*4960*/  FFMA R129, R44.reuse, R63, R129 ;  /* 0x0000003f2c817223 */ /* 0x040fe40000000081 */
[----:B------:R-:W-:Y:S02]  /*4970*/  FFMA R165, R44, R39, R165 ;  /* 0x000000272ca57223 */ /* 0x000fe400000000a5 */
[----:B------:R-:W-:-:S02]  /*4980*/  FFMA R128, R55, R45, R82 ;  /* 0x0000002d37807223 */ /* 0x000fc40000000052 */
[C---:B------:R-:W-:Y:S01]  /*4990*/  FFMA R106, R45.reuse, R59, R106 ;  /* 0x0000003b2d6a7223 */ /* 0x040fe2000000006a */
[----:B------:R-:W-:Y:S01]  /*49a0*/  LDS.64 R82, [R78.X4+0x1c00] ;  /* 0x001c00004e527984 */ /* 0x000fe20000004a00 */
[C---:B------:R-:W-:Y:S02]  /*49b0*/  FFMA R118, R45.reuse, R63, R118 ;  /* 0x0000003f2d767223 */ /* 0x040fe40000000076 */
[----:B------:R-:W-:Y:S02]  /*49c0*/  FFMA R166, R45, R39, R166 ;  /* 0x000000272da67223 */ /* 0x000fe400000000a6 */
[C---:B---3--:R-:W-:Y:S01]  /*49d0*/  FFMA R107, R42.reuse, R55, R107 ;  /* 0x000000372a6b7223 */ /* 0x048fe2000000006b */
[----:B------:R-:W0:Y:S01]  /*49e0*/  LDS.128 R44, [R108.X4+0x62a0] ;  /* 0x0062a0006c2c7984 */ /* 0x000e220000004c00 */
[C---:B------:R-:W-:Y:S02]  /*49f0*/  FFMA R133, R42.reuse, R59, R133 ;  /* 0x0000003b2a857223 */ /* 0x040fe40000000085 */
[----:B------:R-:W-:-:S02]  /*4a00*/  FFMA R121, R42, R63, R121 ;  /* 0x0000003f2a797223 */ /* 0x000fc40000000079 */
[----:B------:R-:W-:Y:S02]  /*4a10*/  FFMA R161, R42, R39, R161 ;  /* 0x000000272aa17223 */ /* 0x000fe400000000a1 */
[----:B------:R-:W-:Y:S02]  /*4a20*/  FFMA R120, R55, R43, R86 ;  /* 0x0000002b37787223 */ /* 0x000fe40000000056 */
[C---:B------:R-:W-:Y:S02]  /*4a30*/  FFMA R122, R43.reuse, R59, R88 ;  /* 0x0000003b2b7a7223 */ /* 0x040fe40000000058 */
[C---:B------:R-:W-:Y:S01]  /*4a40*/  FFMA R38, R43.reuse, R63, R90 ;  /* 0x0000003f2b267223 */ /* 0x040fe2000000005a */
[----:B------:R-:W-:Y:S01]  /*4a50*/  LDS.64 R88, [R78.X4+0x1b20] ;  /* 0x001b20004e587984 */ /* 0x000fe20000004a00 */
[----:B------:R-:W-:Y:S02]  /*4a60*/  FFMA R162, R43, R39, R162 ;  /* 0x000000272ba27223 */ /* 0x000fe400000000a2 */
[C---:B------:R-:W-:Y:S01]  /*4a70*/  FFMA R137, R40.reuse, R59, R61 ;  /* 0x0000003b28897223 */ /* 0x040fe2000000003d */
[----:B------:R-:W-:Y:S01]  /*4a80*/  LDS.64 R90, [R78.X4+0x1ab0] ;  /* 0x001ab0004e5a7984 */ /* 0x000fe20000004a00 */
[----:B------:R-:W-:-:S02]  /*4a90*/  FFMA R119, R40, R63, R119 ;  /* 0x0000003f28777223 */ /* 0x000fc40000000077 */
[----:B------:R-:W-:Y:S02]  /*4aa0*/  FFMA R163, R40, R39, R163 ;  /* 0x0000002728a37223 */ /* 0x000fe400000000a3 */
[C---:B------:R-:W-:Y:S02]  /*4ab0*/  FFMA R124, R41.reuse, R59, R60 ;  /* 0x0000003b297c7223 */ /* 0x040fe4000000003c */
[C---:B------:R-:W-:Y:S01]  /*4ac0*/  FFMA R116, R41.reuse, R63, R116 ;  /* 0x0000003f29747223 */ /* 0x040fe20000000074 */
[----:B------:R-:W1:Y:S01]  /*4ad0*/  LDS.64 R60, [R78.X4+0x1960] ;  /* 0x001960004e3c7984 */ /* 0x000e620000004a00 */
[----:B------:R-:W-:Y:S02]  /*4ae0*/  FFMA R164, R41, R39, R164 ;  /* 0x0000002729a47223 */ /* 0x000fe400000000a4 */
[----:B------:R-:W-:Y:S01]  /*4af0*/  FFMA R50, R53, R59, R92 ;  /* 0x0000003b35327223 */ /* 0x000fe2000000005c */
[----:B------:R-:W2:Y:S01]  /*4b00*/  LDS.128 R40, [R108.X4+0x6220] ;  /* 0x006220006c287984 */ /* 0x000ea20000004c00 */
[----:B------:R-:W-:-:S02]  /*4b10*/  FFMA R49, R52, R55, R87 ;  /* 0x0000003734317223 */ /* 0x000fc40000000057 */
[----:B----4-:R-:W-:Y:S01]  /*4b20*/  FFMA R143, R36, R55, R94 ;  /* 0x00000037248f7223 */ /* 0x010fe2000000005e */
[----:B------:R-:W3:Y:S01]  /*4b30*/  LDS.64 R92, [R78.X4+0x1a40] ;  /* 0x001a40004e5c7984 */ /* 0x000ee20000004a00 */
[----:B------:R-:W-:Y:S02]  /*4b40*/  FFMA R130, R55, R37, R54 ;  /* 0x0000002537827223 */ /* 0x000fe40000000036 */
[C---:B------:R-:W-:Y:S01]  /*4b50*/  FFMA R51, R52.reuse, R59, R85 ;  /* 0x0000003b34337223 */ /* 0x040fe20000000055 */
[----:B------:R-:W4:Y:S01]  /*4b60*/  LDS.64 R54, [R78.X4+0x1c70] ;  /* 0x001c70004e367984 */ /* 0x000f220000004a00 */
[C---:B------:R-:W-:Y:S02]  /*4b70*/  FFMA R127, R52.reuse, R63, R127 ;  /* 0x0000003f347f7223 */ /* 0x040fe4000000007f */
[----:B------:R-:W-:Y:S01]  /*4b80*/  FFMA R173, R52, R39, R173 ;  /* 0x0000002734ad7223 */ /* 0x000fe200000000ad */
[----:B------:R-:W5:Y:S01]  /*4b90*/  LDS.64 R86, [R78.X4+0x1880] ;  /* 0x001880004e567984 */ /* 0x000f620000004a00 */
[----:B------:R-:W-:-:S02]  /*4ba0*/  FFMA R114, R53, R63, R114 ;  /* 0x0000003f35727223 */ /* 0x000fc40000000072 */
[----:B------:R-:W-:Y:S01]  /*4bb0*/  FFMA R150, R53, R39, R150 ;  /* 0x0000002735967223 */ /* 0x000fe20000000096 */
[----:B------:R-:W4:Y:S01]  /*4bc0*/  LDS.64 R84, [R78.X4+0x19d0] ;  /* 0x0019d0004e547984 */ /* 0x000f220000004a00 */
[----:B0-----:R-:W-:Y:S02]  /*4bd0*/  FFMA R101, R56, R44, R101 ;  /* 0x0000002c38657223 */ /* 0x001fe40000000065 */
[----:B------:R-:W-:Y:S01]  /*4be0*/  FFMA R100, R44, R57, R100 ;  /* 0x000000392c647223 */ /* 0x000fe20000000064 */
[----:B------:R-:W0:Y:S01]  /*4bf0*/  LDS.64 R52, [R78.X4+0x1b90] ;  /* 0x001b90004e347984 */ /* 0x000e220000004a00 */
[CC--:B------:R-:W-:Y:S02]  /*4c00*/  FFMA R147, R36.reuse, R59.reuse, R96 ;  /* 0x0000003b24937223 */ /* 0x0c0fe40000000060 */
[----:B------:R-:W-:Y:S01]  /*4c10*/  FFMA R132, R37, R59, R58 ;  /* 0x0000003b25847223 */ /* 0x000fe2000000003a */
[----:B------:R-:W0:Y:S01]  /*4c20*/  LDS.64 R94, [R78.X4+0x1ce0] ;  /* 0x001ce0004e5e7984 */ /* 0x000e220000004a00 */
[----:B------:R-:W-:-:S02]  /*4c30*/  FFMA R131, R36, R63, R131 ;  /* 0x0000003f24837223 */ /* 0x000fc40000000083 */
[C---:B------:R-:W-:Y:S01]  /*4c40*/  FFMA R152, R37.reuse, R63, R152 ;  /* 0x0000003f25987223 */ /* 0x040fe20000000098 */
[----:B------:R-:W0:Y:S01]  /*4c50*/  LDS.64 R58, [R78.X4+0x1d50] ;  /* 0x001d50004e3a7984 */ /* 0x000e220000004a00 */
[-C--:B------:R-:W-:Y:S02]  /*4c60*/  FFMA R167, R36, R39.reuse, R167 ;  /* 0x0000002724a77223 */ /* 0x080fe400000000a7 */
[----:B------:R-:W-:Y:S01]  /*4c70*/  FFMA R148, R37, R39, R148 ;  /* 0x0000002725947223 */ /* 0x000fe20000000094 */
[----:B------:R-:W0:Y:S01]  /*4c80*/  LDS.64 R96, [R78.X4+0x1dc0] ;  /* 0x001dc0004e607984 */ /* 0x000e220000004a00 */
[-C--:B------:R-:W-:Y:S02]  /*4c90*/  FFMA R157, R82, R45.reuse, R101 ;  /* 0x0000002d529d7223 */ /* 0x080fe40000000065 */
[----:B------:R-:W-:Y:S01]  /*4ca0*/  FFMA R140, R83, R45, R100 ;  /* 0x0000002d538c7223 */ /* 0x000fe20000000064 */
[----:B------:R-:W-:Y:S01]  /*4cb0*/  LDS.64 R62, [R78.X4+0x1e30] ;  /* 0x001e30004e3e7984 */ /* 0x000fe20000004a00 */
[----:B-1----:R-:W-:-:S02]  /*4cc0*/  FFMA R105, R60, R44, R105 ;  /* 0x0000002c3c697223 */ /* 0x002fc40000000069 */
[----:B------:R-:W-:Y:S01]  /*4cd0*/  FFMA R139, R90, R44, R139 ;  /* 0x0000002c5a8b7223 */ /* 0x000fe2000000008b */
[----:B------:R-:W1:Y:S01]  /*4ce0*/  LDS.64 R100, [R78.X4+0x1ff0] ;  /* 0x001ff0004e647984 */ /* 0x000e620000004a00 */
[C---:B--2---:R-:W-:Y:S02]  /*4cf0*/  FFMA R99, R40.reuse, R56, R99 ;  /* 0x0000003828637223 */ /* 0x044fe40000000063 */
[C---:B------:R-:W-:Y:S02]  /*4d00*/  FFMA R98, R40.reuse, R57, R98 ;  /* 0x0000003928627223 */ /* 0x040fe40000000062 */
[C---:B------:R-:W-:Y:S02]  /*4d10*/  FFMA R103, R40.reuse, R60, R103 ;  /* 0x0000003c28677223 */ /* 0x040fe40000000067 */
[C---:B------:R-:W-:Y:S02]  /*4d20*/  FFMA R102, R40.reuse, R61, R102 ;  /* 0x0000003d28667223 */ /* 0x040fe40000000066 */
[----:B---3--:R-:W-:-:S02]  /*4d30*/  FFMA R36, R40, R93, R126 ;  /* 0x0000005d28247223 */ /* 0x008fc4000000007e */
[C---:B------:R-:W-:Y:S02]  /*4d40*/  FFMA R37, R40.reuse, R90, R141 ;  /* 0x0000005a28257223 */ /* 0x040fe4000000008d */
[C---:B------:R-:W-:Y:S02]  /*4d50*/  FFMA R134, R40.reuse, R91, R128 ;  /* 0x0000005b28867223 */ /* 0x040fe40000000080 */
[----:B------:R-:W-:Y:S02]  /*4d60*/  FFMA R136, R40, R88, R143 ;  /* 0x0000005828887223 */ /* 0x000fe4000000008f */
[----:B------:R-:W-:Y:S02]  /*4d70*/  FFMA R143, R82, R41, R99 ;  /* 0x00000029528f7223 */ /* 0x000fe40000000063 */
[C---:B------:R-:W-:Y:S02]  /*4d80*/  FFMA R128, R41.reuse, R83, R98 ;  /* 0x0000005329807223 */ /* 0x040fe40000000062 */
[----:B----4-:R-:W-:Y:S01]  /*4d90*/  FFMA R141, R54, R41, R103 ;  /* 0x00000029368d7223 */ /* 0x010fe20000000067 */
[----:B------:R-:W2:Y:S01]  /*4da0*/  LDS.64 R98, [R78.X4+0x2060] ;  /* 0x002060004e627984 */ /* 0x000ea20000004a00 */
[----:B------:R-:W-:-:S02]  /*4db0*/  FFMA R126, R41, R55, R102 ;  /* 0x00000037297e7223 */ /* 0x000fc40000000066 */
[----:B-----5:R-:W-:Y:S01]  /*4dc0*/  FFMA R49, R40, R86, R49 ;  /* 0x0000005628317223 */ /* 0x020fe20000000031 */
[----:B------:R-:W3:Y:S01]  /*4dd0*/  LDS.64 R102, [R78.X4+0x1f80] ;  /* 0x001f80004e667984 */ /* 0x000ee20000004a00 */
[----:B------:R-:W-:Y:S02]  /*4de0*/  FFMA R51, R86, R44, R51 ;  /* 0x0000002c56337223 */ /* 0x000fe40000000033 */
[C---:B------:R-:W-:Y:S02]  /*4df0*/  FFMA R107, R40.reuse, R84, R107 ;  /* 0x00000054286b7223 */ /* 0x040fe4000000006b */
[----:B------:R-:W-:Y:S02]  /*4e00*/  FFMA R135, R40, R92, R135 ;  /* 0x0000005c28877223 */ /* 0x000fe40000000087 */
[C---:B0-----:R-:W-:Y:S02]  /*4e10*/  FFMA R145, R52.reuse, R41, R49 ;  /* 0x0000002934917223 */ /* 0x041fe40000000031 */
[----:B------:R-:W-:-:S02]  /*4e20*/  FFMA R159, R52, R45, R51 ;  /* 0x0000002d349f7223 */ /* 0x000fc40000000033 */
[----:B------:R-:W-:Y:S02]  /*4e30*/  FFMA R48, R40, R87, R48 ;  /* 0x0000005728307223 */ /* 0x000fe40000000030 */
[-C--:B------:R-:W-:Y:S02]  /*4e40*/  FFMA R155, R94, R41.reuse, R107 ;  /* 0x000000295e9b7223 */ /* 0x080fe4000000006b */
[----:B------:R-:W-:Y:S02]  /*4e50*/  FFMA R49, R58, R41, R135 ;  /* 0x000000293a317223 */ /* 0x000fe40000000087 */
[----:B------:R-:W-:Y:S02]  /*4e60*/  FFMA R50, R44, R87, R50 ;  /* 0x000000572c327223 */ /* 0x000fe40000000032 */
[----:B------:R-:W-:Y:S02]  /*4e70*/  FFMA R133, R84, R44, R133 ;  /* 0x0000002c54857223 */ /* 0x000fe40000000085 */
[----:B------:R-:W-:-:S02]  /*4e80*/  FFMA R51, R54, R45, R105 ;  /* 0x0000002d36337223 */ /* 0x000fc40000000069 */
[----:B------:R-:W-:Y:S02]  /*4e90*/  FFMA R149, R96, R45, R139 ;  /* 0x0000002d60957223 */ /* 0x000fe4000000008b */
[C---:B------:R-:W-:Y:S02]  /*4ea0*/  FFMA R120, R40.reuse, R85, R120 ;  /* 0x0000005528787223 */ /* 0x040fe40000000078 */
[----:B------:R-:W-:Y:S02]  /*4eb0*/  FFMA R144, R40, R89, R130 ;  /* 0x0000005928907223 */ /* 0x000fe40000000082 */
[C---:B------:R-:W-:Y:S02]  /*4ec0*/  FFMA R104, R44.reuse, R61, R104 ;  /* 0x0000003d2c687223 */ /* 0x040fe40000000068 */
[----:B------:R-:W-:Y:S02]  /*4ed0*/  FFMA R122, R44, R85, R122 ;  /* 0x000000552c7a7223 */ /* 0x000fe4000000007a */
[----:B------:R-:W-:-:S02]  /*4ee0*/  FFMA R137, R92, R44, R137 ;  /* 0x0000002c5c897223 */ /* 0x000fc40000000089 */
[C---:B------:R-:W-:Y:S02]  /*4ef0*/  FFMA R124, R44.reuse, R93, R124 ;  /* 0x0000005d2c7c7223 */ /* 0x040fe4000000007c */
[----:B------:R-:W-:Y:S02]  /*4f00*/  FFMA R106, R44, R91, R106 ;  /* 0x0000005b2c6a7223 */ /* 0x000fe4000000006a */
[----:B------:R-:W-:Y:S02]  /*4f10*/  FFMA R147, R88, R44, R147 ;  /* 0x0000002c58937223 */ /* 0x000fe40000000093 */
[----:B------:R-:W-:Y:S02]  /*4f20*/  FFMA R146, R44, R89, R132 ;  /* 0x000000592c927223 */ /* 0x000fe40000000084 */
[----:B------:R-:W-:Y:S02]  /*4f30*/  FFMA R153, R94, R45, R133 ;  /* 0x0000002d5e997223 */ /* 0x000fe40000000085 */
[----:B-1----:R-:W-:-:S02]  /*4f40*/  FFMA R139, R100, R42, R155 ;  /* 0x0000002a648b7223 */ /* 0x002fc4000000009b */
[----:B------:R-:W-:Y:S02]  /*4f50*/  FFMA R130, R41, R53, R48 ;  /* 0x0000003529827223 */ /* 0x000fe40000000030 */
[----:B------:R-:W-:Y:S02]  /*4f60*/  FFMA R142, R53, R45, R50 ;  /* 0x0000002d358e7223 */ /* 0x000fe40000000032 */
[----:B--2---:R-:W-:Y:S02]  /*4f70*/  FFMA R133, R98, R42, R49 ;  /* 0x0000002a62857223 */ /* 0x004fe40000000031 */
[----:B---3--:R-:W-:Y:S02]  /*4f80*/  FFMA R155, R102, R46, R51 ;  /* 0x0000002e669b7223 */ /* 0x008fe40000000033 */
[----:B------:R-:W-:Y:S01]  /*4f90*/  FFMA R39, R41, R59, R36 ;  /* 0x0000003b29277223 */ /* 0x000fe20000000024 */
[----:B------:R-:W0:Y:S01]  /*4fa0*/  LDS.128 R48, [R108.X4+0x6320] ;  /* 0x006320006c307984 */ /* 0x000e220000004c00 */
[----:B------:R-:W-:-:S02]  /*4fb0*/  FFMA R135, R96, R41, R37 ;  /* 0x0000002960877223 */ /* 0x000fc40000000025 */
[C---:B------:R-:W-:Y:S02]  /*4fc0*/  FFMA R36, R41.reuse, R97, R134 ;  /* 0x0000006129247223 */ /* 0x040fe40000000086 */
[----:B------:R-:W-:Y:S02]  /*4fd0*/  FFMA R37, R62, R41, R136 ;  /* 0x000000293e257223 */ /* 0x000fe40000000088 */
[C---:B------:R-:W-:Y:S02]  /*4fe0*/  FFMA R120, R41.reuse, R95, R120 ;  /* 0x0000005f29787223 */ /* 0x040fe40000000078 */
[----:B------:R-:W-:Y:S02]  /*4ff0*/  FFMA R144, R41, R63, R144 ;  /* 0x0000003f29907223 */ /* 0x000fe40000000090 */
[-C--:B------:R-:W-:Y:S01]  /*5000*/  FFMA R138, R55, R45.reuse, R104 ;  /* 0x0000002d378a7223 */ /* 0x080fe20000000068 */
[----:B------:R-:W1:Y:S01]  /*5010*/  LDS.64 R40, [R78.X4+0x2140] ;  /* 0x002140004e287984 */ /* 0x000e620000004a00 */
[----:B------:R-:W-:-:S02]  /*5020*/  FFMA R136, R95, R45, R122 ;  /* 0x0000002d5f887223 */ /* 0x000fc4000000007a */
[-C--:B------:R-:W-:Y:S01]  /*5030*/  FFMA R151, R58, R45.reuse, R137 ;  /* 0x0000002d3a977223 */ /* 0x080fe20000000089 */
[----:B------:R-:W-:Y:S01]  /*5040*/  LDS.64 R104, [R78.X4+0x1f10] ;  /* 0x001f10004e687984 */ /* 0x000fe20000004a00 */
[-C--:B------:R-:W-:Y:S02]  /*5050*/  FFMA R134, R59, R45.reuse, R124 ;  /* 0x0000002d3b867223 */ /* 0x080fe4000000007c */
[-C--:B------:R-:W-:Y:S02]  /*5060*/  FFMA R132, R97, R45.reuse, R106 ;  /* 0x0000002d61847223 */ /* 0x080fe4000000006a */
[-C--:B------:R-:W-:Y:S01]  /*5070*/  FFMA R147, R62, R45.reuse, R147 ;  /* 0x0000002d3e937223 */ /* 0x080fe20000000093 */
[----:B------:R-:W-:Y:S01]  /*5080*/  LDS.64 R106, [R78.X4+0x1ea0] ;  /* 0x001ea0004e6a7984 */ /* 0x000fe20000004a00 */
[----:B------:R-:W-:Y:S02]  /*5090*/  FFMA R146, R63, R45, R146 ;  /* 0x0000002d3f927223 */ /* 0x000fe40000000092 */
[----:B------:R-:W-:Y:S01]  /*50a0*/  FFMA R122, R42, R99, R39 ;  /* 0x000000632a7a7223 */ /* 0x000fe20000000027 */
[----:B------:R-:W2:Y:S01]  /*50b0*/  LDS.64 R44, [R78.X4+0x20d0] ;  /* 0x0020d0004e2c7984 */ /* 0x000ea20000004a00 */
[----:B------:R-:W-:-:S02]  /*50c0*/  FFMA R138, R103, R46, R138 ;  /* 0x0000002e678a7223 */ /* 0x000fc4000000008a */
[-C--:B------:R-:W-:Y:S02]  /*50d0*/  FFMA R153, R100, R46.reuse, R153 ;  /* 0x0000002e64997223 */ /* 0x080fe40000000099 */
[-C--:B------:R-:W-:Y:S02]  /*50e0*/  FFMA R136, R101, R46.reuse, R136 ;  /* 0x0000002e65887223 */ /* 0x080fe40000000088 */
[-C--:B------:R-:W-:Y:S02]  /*50f0*/  FFMA R151, R98, R46.reuse, R151 ;  /* 0x0000002e62977223 */ /* 0x080fe40000000097 */
[----:B------:R-:W-:Y:S02]  /*5100*/  FFMA R134, R99, R46, R134 ;  /* 0x0000002e63867223 */ /* 0x000fe40000000086 */
[----:B------:R-:W-:Y:S02]  /*5110*/  FFMA R141, R102, R42, R141 ;  /* 0x0000002a668d7223 */ /* 0x000fe4000000008d */
[----:B------:R-:W-:-:S02]  /*5120*/  FFMA R126, R42, R103, R126 ;  /* 0x000000672a7e7223 */ /* 0x000fc4000000007e */
[-C--:B0-----:R-:W-:Y:S02]  /*5130*/  FFMA R127, R86, R48.reuse, R127 ;  /* 0x00000030567f7223 */ /* 0x081fe4000000007f */
[----:B------:R-:W-:Y:S02]  /*5140*/  FFMA R114, R48, R87, R114 ;  /* 0x0000005730727223 */ /* 0x000fe40000000072 */
[-C--:B------:R-:W-:Y:S02]  /*5150*/  FFMA R125, R56, R48.reuse, R125 ;  /* 0x00000030387d7223 */ /* 0x080fe4000000007d */
[C---:B------:R-:W-:Y:S02]  /*5160*/  FFMA R112, R48.reuse, R57, R112 ;  /* 0x0000003930707223 */ /* 0x040fe40000000070 */
[----:B------:R-:W-:Y:S02]  /*5170*/  FFMA R38, R48, R85, R38 ;  /* 0x0000005530267223 */ /* 0x000fe40000000026 */
[----:B------:R-:W-:-:S02]  /*5180*/  FFMA R123, R60, R48, R123 ;  /* 0x000000303c7b7223 */ /* 0x000fc4000000007b */
[----:B-1----:R-:W-:Y:S02]  /*5190*/  FFMA R137, R40, R42, R37 ;  /* 0x0000002a28897223 */ /* 0x002fe40000000025 */
[----:B------:R-:W-:Y:S02]  /*51a0*/  FFMA R110, R48, R61, R110 ;  /* 0x0000003d306e7223 */ /* 0x000fe4000000006e */
[-C--:B------:R-:W-:Y:S02]  /*51b0*/  FFMA R121, R84, R48.reuse, R121 ;  /* 0x0000003054797223 */ /* 0x080fe40000000079 */
[-C--:B------:R-:W-:Y:S02]  /*51c0*/  FFMA R119, R92, R48.reuse, R119 ;  /* 0x000000305c777223 */ /* 0x080fe40000000077 */
[----:B------:R-:W-:Y:S02]  /*51d0*/  FFMA R116, R48, R93, R116 ;  /* 0x0000005d30747223 */ /* 0x000fe40000000074 */
[----:B------:R-:W-:-:S02]  /*51e0*/  FFMA R129, R90, R48, R129 ;  /* 0x000000305a817223 */ /* 0x000fc40000000081 */
[----:B------:R-:W-:Y:S02]  /*51f0*/  FFMA R118, R48, R91, R118 ;  /* 0x0000005b30767223 */ /* 0x000fe40000000076 */
[----:B--2---:R-:W-:Y:S02]  /*5200*/  FFMA R124, R42, R45, R36 ;  /* 0x0000002d2a7c7223 */ /* 0x004fe40000000024 */
[----:B------:R-:W-:Y:S02]  /*5210*/  FFMA R131, R88, R48, R131 ;  /* 0x0000003058837223 */ /* 0x000fe40000000083 */
[-C--:B------:R-:W-:Y:S02]  /*5220*/  FFMA R39, R52, R49.reuse, R127 ;  /* 0x0000003134277223 */ /* 0x080fe4000000007f */
[-C--:B------:R-:W-:Y:S02]  /*5230*/  FFMA R36, R53, R49.reuse, R114 ;  /* 0x0000003135247223 */ /* 0x080fe40000000072 */
[----:B------:R-:W-:-:S02]  /*5240*/  FFMA R37, R82, R49, R125 ;  /* 0x0000003152257223 */ /* 0x000fc4000000007d */
[-C--:B------:R-:W-:Y:S02]  /*5250*/  FFMA R112, R83, R49.reuse, R112 ;  /* 0x0000003153707223 */ /* 0x080fe40000000070 */
[-C--:B------:R-:W-:Y:S02]  /*5260*/  FFMA R38, R95, R49.reuse, R38 ;  /* 0x000000315f267223 */ /* 0x080fe40000000026 */
[-C--:B------:R-:W-:Y:S02]  /*5270*/  FFMA R127, R54, R49.reuse, R123 ;  /* 0x00000031367f7223 */ /* 0x080fe4000000007b */
[-C--:B------:R-:W-:Y:S02]  /*5280*/  FFMA R114, R55, R49.reuse, R110 ;  /* 0x0000003137727223 */ /* 0x080fe4000000006e */
[-C--:B------:R-:W-:Y:S02]  /*5290*/  FFMA R125, R94, R49.reuse, R121 ;  /* 0x000000315e7d7223 */ /* 0x080fe40000000079 */
[----:B------:R-:W-:-:S02]  /*52a0*/  FFMA R123, R58, R49, R119 ;  /* 0x000000313a7b7223 */ /* 0x000fc40000000077 */
[-C--:B------:R-:W-:Y:S02]  /*52b0*/  FFMA R156, R59, R49.reuse, R116 ;  /* 0x000000313b9c7223 */ /* 0x080fe40000000074 */
[-C--:B------:R-:W-:Y:S02]  /*52c0*/  FFMA R119, R96, R49.reuse, R129 ;  /* 0x0000003160777223 */ /* 0x080fe40000000081 */
[-C--:B------:R-:W-:Y:S02]  /*52d0*/  FFMA R110, R97, R49.reuse, R118 ;  /* 0x00000031616e7223 */ /* 0x080fe40000000076 */
[----:B------:R-:W-:Y:S02]  /*52e0*/  FFMA R121, R62, R49, R131 ;  /* 0x000000313e797223 */ /* 0x000fe40000000083 */
[-C--:B------:R-:W-:Y:S02]  /*52f0*/  FFMA R116, R105, R50.reuse, R112 ;  /* 0x0000003269747223 */ /* 0x080fe40000000070 */
[----:B------:R-:W-:-:S02]  /*5300*/  FFMA R131, R106, R50, R39 ;  /* 0x000000326a837223 */ /* 0x000fc40000000027 */
[-C--:B------:R-:W-:Y:S02]  /*5310*/  FFMA R118, R107, R50.reuse, R36 ;  /* 0x000000326b767223 */ /* 0x080fe40000000024 */
[-C--:B------:R-:W-:Y:S02]  /*5320*/  FFMA R129, R104, R50.reuse, R37 ;  /* 0x0000003268817223 */ /* 0x080fe40000000025 */
[----:B------:R-:W-:Y:S02]  /*5330*/  FFMA R112, R101, R50, R38 ;  /* 0x0000003265707223 */ /* 0x000fe40000000026 */
[----:B------:R-:W0:Y:S01]  /*5340*/  LDS.128 R36, [R108.X4+0x63a0] ;  /* 0x0063a0006c247984 */ /* 0x000e220000004c00 */
[----:B------:R-:W-:Y:S02]  /*5350*/  FFMA R152, R48, R89, R152 ;  /* 0x0000005930987223 */ /* 0x000fe40000000098 */
        /* <DEDUP_REMOVED lines=9> */
[----:B------:R-:W-:Y:S02]  /*53f0*/  FFMA R130, R42, R107, R130 ;  /* 0x0000006b2a827223 */ /* 0x000fe40000000082 */
[-C--:B------:R-:W-:Y:S02]  /*5400*/  FFMA R143, R104, R42.reuse, R143 ;  /* 0x0000002a688f7223 */ /* 0x080fe4000000008f */
[C---:B------:R-:W-:Y:S02]  /*5410*/  FFMA R128, R42.reuse, R105, R128 ;  /* 0x000000692a807223 */ /* 0x040fe40000000080 */
[----:B------:R-:W-:Y:S02]  /*5420*/  FFMA R120, R42, R101, R120 ;  /* 0x000000652a787223 */ /* 0x000fe40000000078 */
[----:B------:R-:W-:-:S02]  /*5430*/  FFMA R135, R44, R42, R135 ;  /* 0x0000002a2c877223 */ /* 0x000fc40000000087 */
[----:B------:R-:W-:Y:S02]  /*5440*/  FFMA R144, R42, R41, R144 ;  /* 0x000000292a907223 */ /* 0x000fe40000000090 */
[----:B------:R-:W-:Y:S02]  /*5450*/  FFMA R46, R63, R49, R152 ;  /* 0x000000313f2e7223 */ /* 0x000fe40000000098 */
[----:B------:R-:W1:Y:S01]  /*5460*/  LDS.64 R48, [R78.X4+0x2450] ;  /* 0x002450004e307984 */ /* 0x000e620000004a00 */
[-C--:B------:R-:W-:Y:S02]  /*5470*/  FFMA R127, R102, R50.reuse, R127 ;  /* 0x00000032667f7223 */ /* 0x080fe4000000007f */
[----:B------:R-:W-:Y:S02]  /*5480*/  FFMA R114, R103, R50, R114 ;  /* 0x0000003267727223 */ /* 0x000fe40000000072 */
[----:B0-----:R-:W-:Y:S02]  /*5490*/  FFMA R42, R86, R36, R173 ;  /* 0x00000024562a7223 */ /* 0x001fe400000000ad */
[----:B------:R-:W-:-:S02]  /*54a0*/  FFMA R150, R36, R87, R150 ;  /* 0x0000005724967223 */ /* 0x000fc40000000096 */
[-C--:B------:R-:W-:Y:S01]  /*54b0*/  FFMA R152, R56, R36.reuse, R171 ;  /* 0x0000002438987223 */ /* 0x080fe200000000ab */
[----:B------:R-:W0:Y:S01]  /*54c0*/  LDS.64 R86, [R78.X4+0x2300] ;  /* 0x002300004e567984 */ /* 0x000e220000004a00 */
[----:B------:R-:W-:Y:S02]  /*54d0*/  FFMA R154, R36, R57, R154 ;  /* 0x00000039249a7223 */ /* 0x000fe4000000009a */
[-C--:B------:R-:W-:Y:S01]  /*54e0*/  FFMA R158, R60, R36.reuse, R169 ;  /* 0x000000243c9e7223 */ /* 0x080fe200000000a9 */
[----:B------:R-:W2:Y:S01]  /*54f0*/  LDS.64 R56, [R78.X4+0x21b0] ;  /* 0x0021b0004e387984 */ /* 0x000ea20000004a00 */
[----:B------:R-:W-:Y:S02]  /*5500*/  FFMA R160, R36, R61, R160 ;  /* 0x0000003d24a07223 */ /* 0x000fe400000000a0 */
[----:B------:R-:W-:Y:S01]  /*5510*/  FFMA R161, R84, R36, R161 ;  /* 0x0000002454a17223 */ /* 0x000fe200000000a1 */
[----:B------:R-:W3:Y:S01]  /*5520*/  LDS.64 R60, [R78.X4+0x2220] ;  /* 0x002220004e3c7984 */ /* 0x000ee20000004a00 */
[----:B------:R-:W-:-:S02]  /*5530*/  FFMA R162, R36, R85, R162 ;  /* 0x0000005524a27223 */ /* 0x000fc400000000a2 */
[-C--:B------:R-:W-:Y:S01]  /*5540*/  FFMA R163, R92, R36.reuse, R163 ;  /* 0x000000245ca37223 */ /* 0x080fe200000000a3 */
[----:B------:R-:W4:Y:S01]  /*5550*/  LDS.64 R84, [R78.X4+0x2290] ;  /* 0x002290004e547984 */ /* 0x000f220000004a00 */
[----:B------:R-:W-:Y:S02]  /*5560*/  FFMA R164, R36, R93, R164 ;  /* 0x0000005d24a47223 */ /* 0x000fe400000000a4 */
[----:B------:R-:W-:Y:S01]  /*5570*/  FFMA R165, R90, R36, R165 ;  /* 0x000000245aa57223 */ /* 0x000fe200000000a5 */
[----:B------:R-:W5:Y:S01]  /*5580*/  LDS.64 R92, [R78.X4+0x23e0] ;  /* 0x0023e0004e5c7984 */ /* 0x000f620000004a00 */
[C---:B------:R-:W-:Y:S02]  /*5590*/  FFMA R166, R36.reuse, R91, R166 ;  /* 0x0000005b24a67223 */ /* 0x040fe400000000a6 */
[----:B------:R-:W-:Y:S01]  /*55a0*/  FFMA R148, R36, R89, R148 ;  /* 0x0000005924947223 */ /* 0x000fe20000000094 */
[----:B------:R-:W5:Y:S01]  /*55b0*/  LDS.64 R90, [R78.X4+0x2370] ;  /* 0x002370004e5a7984 */ /* 0x000f620000004a00 */
[----:B------:R-:W-:-:S02]  /*55c0*/  FFMA R150, R53, R37, R150 ;  /* 0x0000002535967223 */ /* 0x000fc40000000096 */
[-C--:B------:R-:W-:Y:S02]  /*55d0*/  FFMA R125, R100, R50.reuse, R125 ;  /* 0x00000032647d7223 */ /* 0x080fe4000000007d */
[-C--:B------:R-:W-:Y:S02]  /*55e0*/  FFMA R123, R98, R50.reuse, R123 ;  /* 0x00000032627b7223 */ /* 0x080fe4000000007b */
[-C--:B------:R-:W-:Y:S02]  /*55f0*/  FFMA R156, R99, R50.reuse, R156 ;  /* 0x00000032639c7223 */ /* 0x080fe4000000009c */
[----:B------:R-:W-:Y:S02]  /*5600*/  FFMA R119, R44, R50, R119 ;  /* 0x000000322c777223 */ /* 0x000fe40000000077 */
[----:B-1----:R-:W-:Y:S02]  /*5610*/  FFMA R137, R48, R43, R137 ;  /* 0x0000002b30897223 */ /* 0x002fe40000000089 */
[----:B------:R-:W-:-:S02]  /*5620*/  FFMA R144, R43, R49, R144 ;  /* 0x000000312b907223 */ /* 0x000fc40000000090 */
[-C--:B------:R-:W-:Y:S02]  /*5630*/  FFMA R147, R48, R47.reuse, R147 ;  /* 0x0000002f30937223 */ /* 0x080fe40000000093 */
[----:B------:R-:W-:Y:S02]  /*5640*/  FFMA R146, R49, R47, R146 ;  /* 0x0000002f31927223 */ /* 0x000fe40000000092 */
[----:B------:R-:W-:Y:S02]  /*5650*/  FFMA R110, R45, R50, R110 ;  /* 0x000000322d6e7223 */ /* 0x000fe4000000006e */
[----:B0-----:R-:W-:Y:S02]  /*5660*/  FFMA R139, R86, R43, R139 ;  /* 0x0000002b568b7223 */ /* 0x001fe4000000008b */
[----:B------:R-:W-:Y:S02]  /*5670*/  FFMA R120, R43, R87, R120 ;  /* 0x000000572b787223 */ /* 0x000fe40000000078 */
[----:B--2---:R-:W-:-:S02]  /*5680*/  FFMA R145, R56, R43, R145 ;  /* 0x0000002b38917223 */ /* 0x004fc40000000091 */
[C---:B------:R-:W-:Y:S02]  /*5690*/  FFMA R130, R43.reuse, R57, R130 ;  /* 0x000000392b827223 */ /* 0x040fe40000000082 */
[----:B---3--:R-:W-:Y:S02]  /*56a0*/  FFMA R143, R60, R43, R143 ;  /* 0x0000002b3c8f7223 */ /* 0x008fe4000000008f */
[C---:B------:R-:W-:Y:S02]  /*56b0*/  FFMA R128, R43.reuse, R61, R128 ;  /* 0x0000003d2b807223 */ /* 0x040fe40000000080 */
[----:B----4-:R-:W-:Y:S02]  /*56c0*/  FFMA R141, R84, R43, R141 ;  /* 0x0000002b548d7223 */ /* 0x010fe4000000008d */
[----:B------:R-:W-:Y:S02]  /*56d0*/  FFMA R126, R43, R85, R126 ;  /* 0x000000552b7e7223 */ /* 0x000fe4000000007e */
[----:B-----5:R-:W-:-:S02]  /*56e0*/  FFMA R135, R92, R43, R135 ;  /* 0x0000002b5c877223 */ /* 0x020fc40000000087 */
[C---:B------:R-:W-:Y:S02]  /*56f0*/  FFMA R124, R43.reuse, R93, R124 ;  /* 0x0000005d2b7c7223 */ /* 0x040fe4000000007c */
[----:B------:R-:W-:Y:S02]  /*5700*/  FFMA R133, R90, R43, R133 ;  /* 0x0000002b5a857223 */ /* 0x000fe40000000085 */
        /* <DEDUP_REMOVED lines=12> */
[----:B------:R-:W-:Y:S02]  /*57d0*/  FFMA R132, R93, R47, R132 ;  /* 0x0000002f5d847223 */ /* 0x000fe40000000084 */
[-C--:B------:R-:W-:Y:S02]  /*57e0*/  FFMA R121, R40, R50.reuse, R121 ;  /* 0x0000003228797223 */ /* 0x080fe40000000079 */
[----:B------:R-:W-:Y:S02]  /*57f0*/  FFMA R46, R41, R50, R46 ;  /* 0x00000032292e7223 */ /* 0x000fe4000000002e */
[----:B------:R-:W-:-:S02]  /*5800*/  FFMA R43, R52, R37, R42 ;  /* 0x00000025342b7223 */ /* 0x000fc4000000002a */
[-C--:B------:R-:W-:Y:S02]  /*5810*/  FFMA R47, R82, R37.reuse, R152 ;  /* 0x00000025522f7223 */ /* 0x080fe40000000098 */
[-C--:B------:R-:W-:Y:S02]  /*5820*/  FFMA R154, R83, R37.reuse, R154 ;  /* 0x00000025539a7223 */ /* 0x080fe4000000009a */
[-C--:B------:R-:W-:Y:S01]  /*5830*/  FFMA R53, R54, R37.reuse, R158 ;  /* 0x0000002536357223 */ /* 0x080fe2000000009e */
[----:B------:R-:W-:Y:S01]  /*5840*/  LDS.64 R82, [R78.X4+0x26f0] ;  /* 0x0026f0004e527984 */ /* 0x000fe20000004a00 */
[----:B------:R-:W-:Y:S02]  /*5850*/  FFMA R88, R88, R36, R167 ;  /* 0x0000002458587223 */ /* 0x000fe400000000a7 */
[-C--:B------:R-:W-:Y:S02]  /*5860*/  FFMA R152, R55, R37.reuse, R160 ;  /* 0x0000002537987223 */ /* 0x080fe400000000a0 */
[-C--:B------:R-:W-:Y:S01]  /*5870*/  FFMA R161, R94, R37.reuse, R161 ;  /* 0x000000255ea17223 */ /* 0x080fe200000000a1 */
[----:B------:R-:W-:Y:S01]  /*5880*/  LDS.64 R54, [R78.X4+0x2530] ;  /* 0x002530004e367984 */ /* 0x000fe20000004a00 */
[----:B------:R-:W-:-:S02]  /*5890*/  FFMA R162, R95, R37, R162 ;  /* 0x000000255fa27223 */ /* 0x000fc400000000a2 */
[-C--:B------:R-:W-:Y:S01]  /*58a0*/  FFMA R171, R96, R37.reuse, R165 ;  /* 0x0000002560ab7223 */ /* 0x080fe200000000a5 */
[----:B------:R-:W-:Y:S01]  /*58b0*/  LDS.64 R94, [R78.X4+0x2920] ;  /* 0x002920004e5e7984 */ /* 0x000fe20000004a00 */
[-C--:B------:R-:W-:Y:S02]  /*58c0*/  FFMA R158, R97, R37.reuse, R166 ;  /* 0x00000025619e7223 */ /* 0x080fe400000000a6 */
[-C--:B------:R-:W-:Y:S01]  /*58d0*/  FFMA R160, R63, R37.reuse, R148 ;  /* 0x000000253fa07223 */ /* 0x080fe20000000094 */
[----:B------:R-:W-:Y:S01]  /*58e0*/  LDS.64 R96, [R78.X4+0x2990] ;  /* 0x002990004e607984 */ /* 0x000fe20000004a00 */
[----:B------:R-:W-:Y:S02]  /*58f0*/  FFMA R169, R58, R37, R163 ;  /* 0x000000253aa97223 */ /* 0x000fe400000000a3 */
[----:B------:R-:W-:Y:S02]  /*5900*/  FFMA R148, R107, R38, R150 ;  /* 0x000000266b947223 */ /* 0x000fe40000000096 */
        /* <DEDUP_REMOVED lines=14> */
[-C--:B------:R-:W-:Y:S01]  /*59f0*/  FFMA R163, R104, R38.reuse, R47 ;  /* 0x0000002668a37223 */ /* 0x080fe2000000002f */
[----:B------:R-:W-:Y:S01]  /*5a00*/  LDS.64 R106, [R78.X4+0x2d80] ;  /* 0x002d80004e6a7984 */ /* 0x000fe20000004a00 */
[-C--:B------:R-:W-:Y:S02]  /*5a10*/  FFMA R150, R105, R38.reuse, R154 ;  /* 0x0000002669967223 */ /* 0x080fe4000000009a */
[----:B------:R-:W-:Y:S01]  /*5a20*/  FFMA R51, R49, R51, R46 ;  /* 0x0000003331337223 */ /* 0x000fe2000000002e */
[----:B------:R-:W-:Y:S01]  /*5a30*/  LDS.64 R104, [R78.X4+0x2d10] ;  /* 0x002d10004e687984 */ /* 0x000fe20000004a00 */
[-C--:B------:R-:W-:Y:S02]  /*5a40*/  FFMA R156, R59, R37.reuse, R164 ;  /* 0x000000253b9c7223 */ /* 0x080fe400000000a4 */
[----:B------:R-:W-:Y:S01]  /*5a50*/  FFMA R173, R62, R37, R88 ;  /* 0x000000253ead7223 */ /* 0x000fe20000000058 */
[----:B------:R-:W-:Y:S01]  /*5a60*/  LDS.64 R58, [R78.X4+0x25a0] ;  /* 0x0025a0004e3a7984 */ /* 0x000fe20000004a00 */
[----:B------:R-:W-:-:S02]  /*5a70*/  FFMA R167, R100, R38, R161 ;  /* 0x0000002664a77223 */ /* 0x000fc400000000a1 */
[-C--:B------:R-:W-:Y:S01]  /*5a80*/  FFMA R154, R101, R38.reuse, R162 ;  /* 0x00000026659a7223 */ /* 0x080fe200000000a2 */
[----:B------:R-:W-:Y:S01]  /*5a90*/  LDS.64 R62, [R78.X4+0x2680] ;  /* 0x002680004e3e7984 */ /* 0x000fe20000004a00 */
[-C--:B------:R-:W-:Y:S02]  /*5aa0*/  FFMA R171, R44, R38.reuse, R171 ;  /* 0x000000262cab7223 */ /* 0x080fe400000000ab */
[-C--:B------:R-:W-:Y:S01]  /*5ab0*/  FFMA R158, R45, R38.reuse, R158 ;  /* 0x000000262d9e7223 */ /* 0x080fe2000000009e */
[----:B------:R-:W-:Y:S01]  /*5ac0*/  LDS.64 R88, [R78.X4+0x2840] ;  /* 0x002840004e587984 */ /* 0x000fe20000004a00 */
[-C--:B------:R-:W-:Y:S02]  /*5ad0*/  FFMA R165, R102, R38.reuse, R53 ;  /* 0x0000002666a57223 */ /* 0x080fe40000000035 */
[----:B------:R-:W-:Y:S01]  /*5ae0*/  FFMA R152, R103, R38, R152 ;  /* 0x0000002667987223 */ /* 0x000fe20000000098 */
[----:B------:R-:W0:Y:S01]  /*5af0*/  LDS.128 R44, [R108.X4+0x6230] ;  /* 0x006230006c2c7984 */ /* 0x000e220000004c00 */
[----:B------:R-:W-:-:S02]  /*5b00*/  FFMA R163, R60, R39, R163 ;  /* 0x000000273ca37223 */ /* 0x000fc400000000a3 */
[-C--:B------:R-:W-:Y:S01]  /*5b10*/  FFMA R150, R61, R39.reuse, R150 ;  /* 0x000000273d967223 */ /* 0x080fe20000000096 */
[----:B------:R-:W1:Y:S01]  /*5b20*/  LDS.64 R52, [R78.X4+0x24c0] ;  /* 0x0024c0004e347984 */ /* 0x000e620000004a00 */
[-C--:B------:R-:W-:Y:S02]  /*5b30*/  FFMA R173, R40, R38.reuse, R173 ;  /* 0x0000002628ad7223 */ /* 0x080fe400000000ad */
[----:B------:R-:W-:Y:S01]  /*5b40*/  FFMA R160, R41, R38, R160 ;  /* 0x0000002629a07223 */ /* 0x000fe200000000a0 */
[----:B------:R-:W2:Y:S01]  /*5b50*/  LDS.64 R60, [R78.X4+0x2760] ;  /* 0x002760004e3c7984 */ /* 0x000ea20000004a00 */
[-C--:B------:R-:W-:Y:S02]  /*5b60*/  FFMA R161, R56, R39.reuse, R43 ;  /* 0x0000002738a17223 */ /* 0x080fe4000000002b */
[-C--:B------:R-:W-:Y:S01]  /*5b70*/  FFMA R148, R57, R39.reuse, R148 ;  /* 0x0000002739947223 */ /* 0x080fe20000000094 */
[----:B------:R-:W-:Y:S01]  /*5b80*/  LDS.128 R40, [R108.X4+0x62b0] ;  /* 0x0062b0006c287984 */ /* 0x000fe20000004c00 */
[----:B------:R-:W-:-:S02]  /*5b90*/  FFMA R167, R86, R39, R167 ;  /* 0x0000002756a77223 */ /* 0x000fc400000000a7 */
[-C--:B------:R-:W-:Y:S01]  /*5ba0*/  FFMA R154, R87, R39.reuse, R154 ;  /* 0x00000027579a7223 */ /* 0x080fe2000000009a */
[----:B------:R-:W3:Y:S01]  /*5bb0*/  LDS.64 R56, [R78.X4+0x2610] ;  /* 0x002610004e387984 */ /* 0x000ee20000004a00 */
[-C--:B------:R-:W-:Y:S02]  /*5bc0*/  FFMA R169, R98, R38.reuse, R169 ;  /* 0x0000002662a97223 */ /* 0x080fe400000000a9 */
[----:B------:R-:W-:Y:S01]  /*5bd0*/  FFMA R156, R99, R38, R156 ;  /* 0x00000026639c7223 */ /* 0x000fe2000000009c */
[----:B------:R-:W4:Y:S01]  /*5be0*/  LDS.64 R86, [R78.X4+0x28b0] ;  /* 0x0028b0004e567984 */ /* 0x000f220000004a00 */
[-C--:B------:R-:W-:Y:S02]  /*5bf0*/  FFMA R165, R84, R39.reuse, R165 ;  /* 0x0000002754a57223 */ /* 0x080fe400000000a5 */
[-C--:B------:R-:W-:Y:S01]  /*5c00*/  FFMA R152, R85, R39.reuse, R152 ;  /* 0x0000002755987223 */ /* 0x080fe20000000098 */
[----:B------:R-:W-:Y:S01]  /*5c10*/  LDS.64 R98, [R78.X4+0x2bc0] ;  /* 0x002bc0004e627984 */ /* 0x000fe20000004a00 */
[----:B------:R-:W-:-:S02]  /*5c20*/  FFMA R171, R92, R39, R171 ;  /* 0x000000275cab7223 */ /* 0x000fc400000000ab */
[-C--:B------:R-:W-:Y:S01]  /*5c30*/  FFMA R158, R93, R39.reuse, R158 ;  /* 0x000000275d9e7223 */ /* 0x080fe2000000009e */
[----:B------:R-:W5:Y:S01]  /*5c40*/  LDS.64 R84, [R78.X4+0x27d0] ;  /* 0x0027d0004e547984 */ /* 0x000f620000004a00 */
[-C--:B------:R-:W-:Y:S02]  /*5c50*/  FFMA R169, R90, R39.reuse, R169 ;  /* 0x000000275aa97223 */ /* 0x080fe400000000a9 */
[-C--:B------:R-:W-:Y:S01]  /*5c60*/  FFMA R156, R91, R39.reuse, R156 ;  /* 0x000000275b9c7223 */ /* 0x080fe2000000009c */
[----:B------:R-:W5:Y:S01]  /*5c70*/  LDS.64 R92, [R78.X4+0x2a70] ;  /* 0x002a70004e5c7984 */ /* 0x000f620000004a00 */
[-C--:B------:R-:W-:Y:S02]  /*5c80*/  FFMA R160, R49, R39.reuse, R160 ;  /* 0x0000002731a07223 */ /* 0x080fe400000000a0 */
[----:B------:R-:W-:Y:S01]  /*5c90*/  FFMA R173, R48, R39, R173 ;  /* 0x0000002730ad7223 */ /* 0x000fe200000000ad */
[----:B------:R-:W5:Y:S01]  /*5ca0*/  LDS.64 R90, [R78.X4+0x2a00] ;  /* 0x002a00004e5a7984 */ /* 0x000f620000004a00 */
[----:B0-----:R-:W-:-:S03]  /*5cb0*/  FFMA R143, R44, R54, R143 ;  /* 0x000000362c8f7223 */ /* 0x001fc6000000008f */
[----:B------:R-:W0:Y:S01]  /*5cc0*/  LDS.64 R100, [R78.X4+0x2c30] ;  /* 0x002c30004e647984 */ /* 0x000e220000004a00 */
[C---:B------:R-:W-:Y:S02]  /*5cd0*/  FFMA R141, R44.reuse, R58, R141 ;  /* 0x0000003a2c8d7223 */ /* 0x040fe4000000008d */
[C---:B------:R-:W-:Y:S01]  /*5ce0*/  FFMA R36, R44.reuse, R62, R133 ;  /* 0x0000003e2c247223 */ /* 0x040fe20000000085 */
[----:B------:R-:W0:Y:S01]  /*5cf0*/  LDS.64 R102, [R78.X4+0x2ca0] ;  /* 0x002ca0004e667984 */ /* 0x000e220000004a00 */
[C---:B-1----:R-:W-:Y:S02]  /*5d00*/  FFMA R130, R44.reuse, R53, R130 ;  /* 0x000000352c827223 */ /* 0x042fe40000000082 */
[C---:B------:R-:W-:Y:S02]  /*5d10*/  FFMA R49, R44.reuse, R82, R135 ;  /* 0x000000522c317223 */ /* 0x040fe40000000087 */
[C---:B--2---:R-:W-:Y:S02]  /*5d20*/  FFMA R37, R44.reuse, R60, R137 ;  /* 0x0000003c2c257223 */ /* 0x044fe40000000089 */
[----:B------:R-:W-:-:S02]  /*5d30*/  FFMA R144, R44, R61, R144 ;  /* 0x0000003d2c907223 */ /* 0x000fc40000000090 */
[----:B------:R-:W-:Y:S02]  /*5d40*/  FFMA R135, R88, R45, R143 ;  /* 0x0000002d58877223 */ /* 0x000fe4000000008f */
[----:B---3--:R-:W-:Y:S02]  /*5d50*/  FFMA R120, R44, R57, R120 ;  /* 0x000000392c787223 */ /* 0x008fe40000000078 */
[-C--:B------:R-:W-:Y:S02]  /*5d60*/  FFMA R137, R96, R45.reuse, R36 ;  /* 0x0000002d60897223 */ /* 0x080fe40000000024 */
[----:B----4-:R-:W-:Y:S02]  /*5d70*/  FFMA R133, R86, R45, R141 ;  /* 0x0000002d56857223 */ /* 0x010fe4000000008d */
        /* <DEDUP_REMOVED lines=20> */
[C---:B-----5:R-:W-:Y:S02]  /*5ec0*/  FFMA R166, R45.reuse, R85, R130 ;  /* 0x000000552da67223 */ /* 0x060fe40000000082 */
[C---:B------:R-:W-:Y:S02]  /*5ed0*/  FFMA R130, R45.reuse, R95, R120 ;  /* 0x0000005f2d827223 */ /* 0x040fe40000000078 */
[----:B------:R-:W-:Y:S02]  /*5ee0*/  FFMA R164, R45, R93, R144 ;  /* 0x0000005d2da47223 */ /* 0x000fe40000000090 */
[-C--:B------:R-:W-:Y:S02]  /*5ef0*/  FFMA R168, R85, R41.reuse, R142 ;  /* 0x0000002955a87223 */ /* 0x080fe4000000008e */
[----:B------:R-:W-:Y:S02]  /*5f00*/  FFMA R146, R87, R41, R138 ;  /* 0x0000002957927223 */ /* 0x000fe4000000008a */
[----:B------:R-:W-:-:S02]  /*5f10*/  FFMA R145, R84, R45, R145 ;  /* 0x0000002d54917223 */ /* 0x000fc40000000091 */
[C---:B------:R-:W-:Y:S02]  /*5f20*/  FFMA R48, R45.reuse, R89, R48 ;  /* 0x000000592d307223 */ /* 0x040fe40000000030 */
[C---:B------:R-:W-:Y:S02]  /*5f30*/  FFMA R38, R45.reuse, R87, R38 ;  /* 0x000000572d267223 */ /* 0x040fe40000000026 */
[----:B------:R-:W-:Y:S02]  /*5f40*/  FFMA R139, R94, R45, R139 ;  /* 0x0000002d5e8b7223 */ /* 0x000fe4000000008b */
[C---:B------:R-:W-:Y:S02]  /*5f50*/  FFMA R126, R45.reuse, R97, R122 ;  /* 0x000000612d7e7223 */ /* 0x040fe4000000007a */
[----:B------:R-:W-:Y:S02]  /*5f60*/  FFMA R49, R90, R45, R49 ;  /* 0x0000002d5a317223 */ /* 0x000fe40000000031 */
[----:B------:R-:W-:-:S02]  /*5f70*/  FFMA R120, R45, R91, R124 ;  /* 0x0000005b2d787223 */ /* 0x000fc4000000007c */
[----:B------:R-:W-:Y:S02]  /*5f80*/  FFMA R37, R92, R45, R37 ;  /* 0x0000002d5c257223 */ /* 0x000fe40000000025 */
[-C--:B------:R-:W-:Y:S01]  /*5f90*/  FFMA R147, R84, R41.reuse, R159 ;  /* 0x0000002954937223 */ /* 0x080fe2000000009f */
[----:B------:R-:W1:Y:S01]  /*5fa0*/  LDS.64 R44, [R78.X4+0x2b50] ;  /* 0x002b50004e2c7984 */ /* 0x000e620000004a00 */
        /* <DEDUP_REMOVED lines=10> */
[----:B------:R-:W-:Y:S02]  /*6050*/  FFMA R36, R93, R41, R36 ;  /* 0x000000295d247223 */ /* 0x000fe40000000024 */
[----:B------:R-:W2:Y:S01]  /*6060*/  LDS.64 R40, [R78.X4+0x2ae0] ;  /* 0x002ae0004e287984 */ /* 0x000ea20000004a00 */
[-C--:B------:R-:W-:Y:S02]  /*6070*/  FFMA R133, R98, R46.reuse, R133 ;  /* 0x0000002e62857223 */ /* 0x080fe40000000085 */
[----:B------:R-:W-:Y:S02]  /*6080*/  FFMA R134, R46, R99, R38 ;  /* 0x000000632e867223 */ /* 0x000fe40000000026 */
[-C--:B0-----:R-:W-:Y:S02]  /*6090*/  FFMA R132, R100, R46.reuse, R139 ;  /* 0x0000002e64847223 */ /* 0x081fe4000000008b */
[----:B------:R-:W-:Y:S02]  /*60a0*/  FFMA R130, R46, R101, R130 ;  /* 0x000000652e827223 */ /* 0x000fe40000000082 */
[----:B------:R-:W-:-:S02]  /*60b0*/  FFMA R128, R102, R46, R137 ;  /* 0x0000002e66807223 */ /* 0x000fc40000000089 */
[----:B------:R-:W-:Y:S02]  /*60c0*/  FFMA R126, R46, R103, R126 ;  /* 0x000000672e7e7223 */ /* 0x000fe4000000007e */
[-C--:B------:R-:W-:Y:S02]  /*60d0*/  FFMA R124, R104, R46.reuse, R49 ;  /* 0x0000002e687c7223 */ /* 0x080fe40000000031 */
[----:B------:R-:W-:Y:S02]  /*60e0*/  FFMA R120, R46, R105, R120 ;  /* 0x000000692e787223 */ /* 0x000fe40000000078 */
[-C--:B-1----:R-:W-:Y:S02]  /*60f0*/  FFMA R135, R44, R46.reuse, R135 ;  /* 0x0000002e2c877223 */ /* 0x082fe40000000087 */
[----:B------:R-:W-:Y:S02]  /*6100*/  FFMA R136, R46, R45, R48 ;  /* 0x0000002d2e887223 */ /* 0x000fe40000000030 */
[----:B------:R-:W-:-:S02]  /*6110*/  FFMA R122, R106, R46, R37 ;  /* 0x0000002e6a7a7223 */ /* 0x000fc40000000025 */
[----:B------:R-:W-:Y:S02]  /*6120*/  FFMA R164, R46, R107, R164 ;  /* 0x0000006b2ea47223 */ /* 0x000fe400000000a4 */
        /* <DEDUP_REMOVED lines=8> */
[----:B--2---:R-:W-:Y:S02]  /*61b0*/  FFMA R145, R40, R46, R145 ;  /* 0x0000002e28917223 */ /* 0x004fe40000000091 */
[----:B------:R-:W-:Y:S02]  /*61c0*/  FFMA R166, R46, R41, R166 ;  /* 0x000000292ea67223 */ /* 0x000fe400000000a6 */
[----:B------:R-:W-:-:S02]  /*61d0*/  FFMA R147, R40, R42, R147 ;  /* 0x0000002a28937223 */ /* 0x000fc40000000093 */
[-C--:B------:R-:W-:Y:S02]  /*61e0*/  FFMA R168, R41, R42.reuse, R168 ;  /* 0x0000002a29a87223 */ /* 0x080fe400000000a8 */
[-C--:B------:R-:W-:Y:S02]  /*61f0*/  FFMA R140, R104, R42.reuse, R149 ;  /* 0x0000002a688c7223 */ /* 0x080fe40000000095 */
[-C--:B------:R-:W-:Y:S02]  /*6200*/  FFMA R138, R105, R42.reuse, R138 ;  /* 0x0000002a698a7223 */ /* 0x080fe4000000008a */
[-C--:B------:R-:W-:Y:S02]  /*6210*/  FFMA R46, R106, R42.reuse, R39 ;  /* 0x0000002a6a2e7223 */ /* 0x080fe40000000027 */
[----:B------:R-:W-:Y:S02]  /*6220*/  FFMA R42, R107, R42, R36 ;  /* 0x0000002a6b2a7223 */ /* 0x000fe40000000024 */
[----:B------:R-:W0:Y:S02]  /*6230*/  LDS.128 R36, [R108.X4+0x6330] ;  /* 0x006330006c247984 */ /* 0x000e240000004c00 */
[----:B0-----:R-:W-:-:S02]  /*6240*/  FFMA R112, R36, R57, R112 ;  /* 0x0000003924707223 */ /* 0x001fc40000000070 */
[C---:B------:R-:W-:Y:S02]  /*6250*/  FFMA R116, R36.reuse, R55, R116 ;  /* 0x0000003724747223 */ /* 0x040fe40000000074 */
[C---:B------:R-:W-:Y:S02]  /*6260*/  FFMA R114, R36.reuse, R59, R114 ;  /* 0x0000003b24727223 */ /* 0x040fe40000000072 */
[----:B------:R-:W-:Y:S02]  /*6270*/  FFMA R50, R36, R63, R50 ;  /* 0x0000003f24327223 */ /* 0x000fe40000000032 */
[-C--:B------:R-:W-:Y:S02]  /*6280*/  FFMA R119, R82, R36.reuse, R119 ;  /* 0x0000002452777223 */ /* 0x080fe40000000077 */
[----:B------:R-:W-:Y:S02]  /*6290*/  FFMA R110, R36, R83, R110 ;  /* 0x00000053246e7223 */ /* 0x000fe4000000006e */
[----:B------:R-:W-:-:S02]  /*62a0*/  FFMA R121, R60, R36, R121 ;  /* 0x000000243c797223 */ /* 0x000fc40000000079 */
[-C--:B------:R-:W-:Y:S02]  /*62b0*/  FFMA R131, R52, R36.reuse, R131 ;  /* 0x0000002434837223 */ /* 0x080fe40000000083 */
[----:B------:R-:W-:Y:S02]  /*62c0*/  FFMA R118, R36, R53, R118 ;  /* 0x0000003524767223 */ /* 0x000fe40000000076 */
[-C--:B------:R-:W-:Y:S02]  /*62d0*/  FFMA R129, R54, R36.reuse, R129 ;  /* 0x0000002436817223 */ /* 0x080fe40000000081 */
[-C--:B------:R-:W-:Y:S02]  /*62e0*/  FFMA R127, R58, R36.reuse, R127 ;  /* 0x000000243a7f7223 */ /* 0x080fe4000000007f */
[-C--:B------:R-:W-:Y:S02]  /*62f0*/  FFMA R125, R56, R36.reuse, R125 ;  /* 0x00000024387d7223 */ /* 0x080fe4000000007d */
        /* <DEDUP_REMOVED lines=10> */
[-C--:B------:R-:W-:Y:S02]  /*63a0*/  FFMA R174, R45, R38.reuse, R116 ;  /* 0x000000262dae7223 */ /* 0x080fe40000000074 */
[-C--:B------:R-:W-:Y:S02]  /*63b0*/  FFMA R172, R99, R38.reuse, R114 ;  /* 0x0000002663ac7223 */ /* 0x080fe40000000072 */
[----:B------:R-:W-:-:S02]  /*63c0*/  FFMA R112, R105, R38, R110 ;  /* 0x0000002669707223 */ /* 0x000fc4000000006e */
[-C--:B------:R-:W-:Y:S02]  /*63d0*/  FFMA R116, R103, R38.reuse, R50 ;  /* 0x0000002667747223 */ /* 0x080fe40000000032 */
[-C--:B------:R-:W-:Y:S02]  /*63e0*/  FFMA R114, R104, R38.reuse, R49 ;  /* 0x0000002668727223 */ /* 0x080fe40000000031 */
[----:B------:R-:W-:Y:S02]  /*63f0*/  FFMA R110, R106, R38, R51 ;  /* 0x000000266a6e7223 */ /* 0x000fe40000000033 */
[----:B------:R-:W0:Y:S01]  /*6400*/  LDS.128 R48, [R108.X4+0x63b0] ;  /* 0x0063b0006c307984 */ /* 0x000e220000004c00 */
        /* <DEDUP_REMOVED lines=11> */
[-C--:B------:R-:W-:Y:S02]  /*64c0*/  FFMA R119, R100, R38.reuse, R129 ;  /* 0x0000002664777223 */ /* 0x080fe40000000081 */
[-C--:B------:R-:W-:Y:S02]  /*64d0*/  FFMA R118, R102, R38.reuse, R127 ;  /* 0x0000002666767223 */ /* 0x080fe4000000007f */
[----:B------:R-:W-:Y:S02]  /*64e0*/  FFMA R38, R107, R38, R36 ;  /* 0x000000266b267223 */ /* 0x000fe40000000024 */
[----:B------:R-:W1:Y:S01]  /*64f0*/  LDS.64 R36, [R78.X4+0x2df0] ;  /* 0x002df0004e247984 */ /* 0x000e620000004a00 */
[----:B0-----:R-:W-:-:S02]  /*6500*/  FFMA R161, R52, R48, R161 ;  /* 0x0000003034a17223 */ /* 0x001fc400000000a1 */
[----:B------:R-:W-:Y:S02]  /*6510*/  FFMA R148, R48, R53, R148 ;  /* 0x0000003530947223 */ /* 0x000fe40000000094 */
[-C--:B------:R-:W-:Y:S01]  /*6520*/  FFMA R163, R54, R48.reuse, R163 ;  /* 0x0000003036a37223 */ /* 0x080fe200000000a3 */
[----:B------:R-:W0:Y:S01]  /*6530*/  LDS.64 R52, [R78.X4+0x2e60] ;  /* 0x002e60004e347984 */ /* 0x000e220000004a00 */
[----:B------:R-:W-:Y:S02]  /*6540*/  FFMA R150, R48, R55, R150 ;  /* 0x0000003730967223 */ /* 0x000fe40000000096 */
[-C--:B------:R-:W-:Y:S01]  /*6550*/  FFMA R161, R84, R49.reuse, R161 ;  /* 0x0000003154a17223 */ /* 0x080fe200000000a1 */
[----:B------:R-:W2:Y:S01]  /*6560*/  LDS.64 R54, [R78.X4+0x2ed0] ;  /* 0x002ed0004e367984 */ /* 0x000ea20000004a00 */
        /* <DEDUP_REMOVED lines=9> */
[----:B------:R-:W-:Y:S02]  /*6600*/  FFMA R173, R60, R48, R173 ;  /* 0x000000303cad7223 */ /* 0x000fe400000000ad */
[----:B------:R-:W-:Y:S02]  /*6610*/  FFMA R160, R48, R61, R160 ;  /* 0x0000003d30a07223 */ /* 0x000fe400000000a0 */
[-C--:B------:R-:W-:Y:S02]  /*6620*/  FFMA R163, R88, R49.reuse, R163 ;  /* 0x0000003158a37223 */ /* 0x080fe400000000a3 */
[----:B------:R-:W-:Y:S02]  /*6630*/  FFMA R150, R89, R49, R150 ;  /* 0x0000003159967223 */ /* 0x000fe40000000096 */
[----:B------:R-:W-:-:S02]  /*6640*/  FFMA R161, R40, R50, R161 ;  /* 0x0000003228a17223 */ /* 0x000fc400000000a1 */
[----:B------:R-:W-:Y:S02]  /*6650*/  FFMA R148, R41, R50, R148 ;  /* 0x0000003229947223 */ /* 0x000fe40000000094 */
[-C--:B------:R-:W-:Y:S01]  /*6660*/  FFMA R59, R86, R49.reuse, R165 ;  /* 0x00000031563b7223 */ /* 0x080fe200000000a5 */
[----:B------:R-:W3:Y:S01]  /*6670*/  LDS.64 R40, [R78.X4+0x2f40] ;  /* 0x002f40004e287984 */ /* 0x000ee20000004a00 */
        /* <DEDUP_REMOVED lines=8> */
[----:B------:R-:W-:Y:S02]  /*6700*/  FFMA R160, R93, R49, R160 ;  /* 0x000000315da07223 */ /* 0x000fe400000000a0 */
[-C--:B------:R-:W-:Y:S01]  /*6710*/  FFMA R163, R44, R50.reuse, R163 ;  /* 0x000000322ca37223 */ /* 0x080fe200000000a3 */
[----:B------:R-:W-:Y:S01]  /*6720*/  LDS.64 R48, [R78.X4+0x3020] ;  /* 0x003020004e307984 */ /* 0x000fe20000004a00 */
[----:B------:R-:W-:-:S02]  /*6730*/  FFMA R86, R45, R50, R150 ;  /* 0x000000322d567223 */ /* 0x000fc40000000096 */
[C---:B-1----:R-:W-:Y:S01]  /*6740*/  FFMA R145, R36.reuse, R47, R145 ;  /* 0x0000002f24917223 */ /* 0x042fe20000000091 */
[----:B------:R-:W1:Y:S01]  /*6750*/  LDS.64 R44, [R78.X4+0x2fb0] ;  /* 0x002fb0004e2c7984 */ /* 0x000e620000004a00 */
[C---:B------:R-:W-:Y:S02]  /*6760*/  FFMA R147, R36.reuse, R43, R147 ;  /* 0x0000002b24937223 */ /* 0x040fe40000000093 */
[C---:B------:R-:W-:Y:S02]  /*6770*/  FFMA R125, R36.reuse, R39, R125 ;  /* 0x00000027247d7223 */ /* 0x040fe4000000007d */
[----:B------:R-:W-:Y:S02]  /*6780*/  FFMA R95, R36, R51, R161 ;  /* 0x00000033245f7223 */ /* 0x000fe400000000a1 */
[----:B------:R-:W-:Y:S02]  /*6790*/  FFMA R60, R47, R37, R166 ;  /* 0x000000252f3c7223 */ /* 0x000fe400000000a6 */
[----:B------:R-:W-:-:S02]  /*67a0*/  FFMA R168, R37, R43, R168 ;  /* 0x0000002b25a87223 */ /* 0x000fc400000000a8 */
[C---:B------:R-:W-:Y:S02]  /*67b0*/  FFMA R176, R37.reuse, R39, R176 ;  /* 0x0000002725b07223 */ /* 0x040fe400000000b0 */
[----:B------:R-:W-:Y:S02]  /*67c0*/  FFMA R82, R37, R51, R148 ;  /* 0x0000003325527223 */ /* 0x000fe40000000094 */
[----:B------:R-:W4:Y:S01]  /*67d0*/  LDS.64 R36, [R78.X4+0x3090] ;  /* 0x003090004e247984 */ /* 0x000f220000004a00 */
        /* <DEDUP_REMOVED lines=10> */
[----:B0-----:R-:W-:Y:S02]  /*6880*/  FFMA R136, R47, R53, R136 ;  /* 0x000000352f887223 */ /* 0x001fe40000000088 */
[C---:B------:R-:W-:Y:S02]  /*6890*/  FFMA R162, R53.reuse, R43, R162 ;  /* 0x0000002b35a27223 */ /* 0x040fe400000000a2 */
[C---:B------:R-:W-:Y:S02]  /*68a0*/  FFMA R174, R53.reuse, R39, R174 ;  /* 0x0000002735ae7223 */ /* 0x040fe400000000ae */
[----:B------:R-:W-:Y:S02]  /*68b0*/  FFMA R98, R53, R51, R86 ;  /* 0x0000003335627223 */ /* 0x000fe40000000056 */
[C---:B------:R-:W-:Y:S02]  /*68c0*/  FFMA R131, R52.reuse, R47, R135 ;  /* 0x0000002f34837223 */ /* 0x040fe40000000087 */
[----:B------:R-:W-:-:S02]  /*68d0*/  FFMA R143, R52, R43, R143 ;  /* 0x0000002b348f7223 */ /* 0x000fc4000000008f */
[C---:B------:R-:W-:Y:S02]  /*68e0*/  FFMA R123, R52.reuse, R39, R123 ;  /* 0x00000027347b7223 */ /* 0x040fe4000000007b */
[----:B------:R-:W-:Y:S02]  /*68f0*/  FFMA R99, R52, R51, R163 ;  /* 0x0000003334637223 */ /* 0x000fe400000000a3 */
[-C--:B--2---:R-:W-:Y:S02]  /*6900*/  FFMA R53, R54, R47.reuse, R133 ;  /* 0x0000002f36357223 */ /* 0x084fe40000000085 */
[C---:B---3--:R-:W-:Y:S02]  /*6910*/  FFMA R107, R40.reuse, R47, R132 ;  /* 0x0000002f286b7223 */ /* 0x048fe40000000084 */
[----:B------:R-:W-:Y:S02]  /*6920*/  FFMA R100, R55, R51, R84 ;  /* 0x0000003337647223 */ /* 0x000fe40000000054 */
[----:B------:R-:W-:-:S02]  /*6930*/  FFMA R133, R40, R43, R139 ;  /* 0x0000002b28857223 */ /* 0x000fc4000000008b */
[----:B------:R-:W-:Y:S02]  /*6940*/  FFMA R132, R47, R41, R130 ;  /* 0x000000292f847223 */ /* 0x000fe40000000082 */
[----:B------:R-:W-:Y:S02]  /*6950*/  FFMA R105, R41, R51, R62 ;  /* 0x0000003329697223 */ /* 0x000fe4000000003e */
[----:B-1----:R-:W-:Y:S02]  /*6960*/  FFMA R63, R44, R47, R128 ;  /* 0x0000002f2c3f7223 */ /* 0x002fe40000000080 */
[----:B------:R-:W-:Y:S02]  /*6970*/  FFMA R52, R47, R45, R126 ;  /* 0x0000002d2f347223 */ /* 0x000fe4000000007e */
[-C--:B------:R-:W-:Y:S02]  /*6980*/  FFMA R61, R49, R43.reuse, R138 ;  /* 0x0000002b313d7223 */ /* 0x080fe4000000008a */
[----:B------:R-:W-:-:S02]  /*6990*/  FFMA R141, R54, R43, R141 ;  /* 0x0000002b368d7223 */ /* 0x000fc4000000008d */
[C---:B------:R-:W-:Y:S02]  /*69a0*/  FFMA R121, R54.reuse, R39, R121 ;  /* 0x0000002736797223 */ /* 0x040fe40000000079 */
[----:B------:R-:W-:Y:S02]  /*69b0*/  FFMA R101, R54, R51, R59 ;  /* 0x0000003336657223 */ /* 0x000fe4000000003b */
[----:B------:R-:W-:Y:S02]  /*69c0*/  FFMA R102, R47, R55, R134 ;  /* 0x000000372f667223 */ /* 0x000fe40000000086 */
[C---:B------:R-:W-:Y:S02]  /*69d0*/  FFMA R104, R55.reuse, R43, R146 ;  /* 0x0000002b37687223 */ /* 0x040fe40000000092 */
[-C--:B------:R-:W-:Y:S02]  /*69e0*/  FFMA R172, R55, R39.reuse, R172 ;  /* 0x0000002737ac7223 */ /* 0x080fe400000000ac */
[----:B------:R-:W-:-:S02]  /*69f0*/  FFMA R119, R40, R39, R119 ;  /* 0x0000002728777223 */ /* 0x000fc40000000077 */
[----:B------:R-:W-:Y:S02]  /*6a00*/  FFMA R103, R40, R51, R57 ;  /* 0x0000003328677223 */ /* 0x000fe40000000039 */
[C---:B------:R-:W-:Y:S02]  /*6a10*/  FFMA R130, R41.reuse, R43, R144 ;  /* 0x0000002b29827223 */ /* 0x040fe40000000090 */
[----:B------:R-:W-:Y:S02]  /*6a20*/  FFMA R170, R41, R39, R170 ;  /* 0x0000002729aa7223 */ /* 0x000fe400000000aa */
[C---:B------:R-:W-:Y:S02]  /*6a30*/  FFMA R135, R44.reuse, R43, R137 ;  /* 0x0000002b2c877223 */ /* 0x040fe40000000089 */
[C---:B------:R-:W-:Y:S02]  /*6a40*/  FFMA R129, R44.reuse, R39, R118 ;  /* 0x000000272c817223 */ /* 0x040fe40000000076 */
[----:B------:R-:W-:-:S02]  /*6a50*/  FFMA R127, R44, R51, R127 ;  /* 0x000000332c7f7223 */ /* 0x000fc4000000007f */
[C---:B------:R-:W-:Y:S02]  /*6a60*/  FFMA R142, R45.reuse, R43, R142 ;  /* 0x0000002b2d8e7223 */ /* 0x040fe4000000008e */
[C---:B------:R-:W-:Y:S02]  /*6a70*/  FFMA R128, R45.reuse, R39, R116 ;  /* 0x000000272d807223 */ /* 0x040fe40000000074 */
[----:B------:R-:W-:Y:S02]  /*6a80*/  FFMA R126, R45, R51, R58 ;  /* 0x000000332d7e7223 */ /* 0x000fe4000000003a */
[C---:B------:R-:W-:Y:S02]  /*6a90*/  FFMA R85, R48.reuse, R47, R124 ;  /* 0x0000002f30557223 */ /* 0x040fe4000000007c */
[C---:B------:R-:W-:Y:S02]  /*6aa0*/  FFMA R97, R48.reuse, R43, R140 ;  /* 0x0000002b30617223 */ /* 0x040fe4000000008c */
[----:B------:R-:W-:-:S02]  /*6ab0*/  FFMA R139, R48, R39, R114 ;  /* 0x00000027308b7223 */ /* 0x000fc40000000072 */
[----:B------:R-:W-:Y:S02]  /*6ac0*/  FFMA R165, R48, R51, R165 ;  /* 0x0000003330a57223 */ /* 0x000fe400000000a5 */
[----:B------:R-:W-:Y:S02]  /*6ad0*/  FFMA R62, R47, R49, R120 ;  /* 0x000000312f3e7223 */ /* 0x000fe40000000078 */
[C---:B------:R-:W-:Y:S02]  /*6ae0*/  FFMA R138, R49.reuse, R39, R112 ;  /* 0x00000027318a7223 */ /* 0x040fe40000000070 */
[----:B------:R-:W-:Y:S02]  /*6af0*/  FFMA R166, R49, R51, R56 ;  /* 0x0000003331a67223 */ /* 0x000fe40000000038 */
[----:B----4-:R-:W-:Y:S02]  /*6b00*/  FFMA R149, R36, R47, R122 ;  /* 0x0000002f24957223 */ /* 0x010fe4000000007a */
[----:B------:R-:W-:-:S02]  /*6b10*/  FFMA R84, R47, R37, R164 ;  /* 0x000000252f547223 */ /* 0x000fc400000000a4 */
[CC--:B------:R-:W-:Y:S02]  /*6b20*/  FFMA R83, R36.reuse, R43.reuse, R46 ;  /* 0x0000002b24537223 */ /* 0x0c0fe4000000002e */
[C---:B------:R-:W-:Y:S02]  /*6b30*/  FFMA R96, R37.reuse, R43, R42 ;  /* 0x0000002b25607223 */ /* 0x040fe4000000002a */
[CC--:B------:R-:W-:Y:S02]  /*6b40*/  FFMA R151, R36.reuse, R39.reuse, R110 ;  /* 0x0000002724977223 */ /* 0x0c0fe4000000006e */
[C---:B------:R-:W-:Y:S02]  /*6b50*/  FFMA R152, R37.reuse, R39, R38 ;  /* 0x0000002725987223 */ /* 0x040fe40000000026 */
[-C--:B------:R-:W-:Y:S02]  /*6b60*/  FFMA R167, R36, R51.reuse, R106 ;  /* 0x0000003324a77223 */ /* 0x080fe4000000006a */
[----:B------:R-:W-:Y:S01]  /*6b70*/  FFMA R148, R37, R51, R50 ;  /* 0x0000003325947223 */ /* 0x000fe20000000032 */
[----:B------:R-:W-:Y:S01]  /*6b80*/  @P0 CALL.REL.NOINC `(.L_x_0) ;  /* 0x0000001000000944 */ /* 0x000fe20003c00000 */
[----:B------:R-:W-:Y:S05]  /*6b90*/  BRA `(.L_x_1) ;  /* 0xffffbf9000007947 */ /* 0x000fea000383ffff */
.L_x_0:
[----:B------:R-:W-:Y:S01]  /*6ba0*/  @P1 CALL.REL.NOINC `(.L_x_2) ;  /* 0x0000001000001944 */ /* 0x000fe20003c00000 */
[----:B------:R-:W-:Y:S05]  /*6bb0*/  BRA `(.L_x_3) ;  /* 0xffffae4000007947 */ /* 0x000fea000383ffff */
.L_x_2:
[----:B------:R-:W-:Y:S02]  /*6bc0*/  LEA R2, R79, R2, 0x3 ;  /* 0x000000024f027211 */ /* 0x000fe400078e18ff */
[----:B------:R-:W-:-:S02]  /*6bd0*/  LOP3.LUT R3, R0, 0x1, RZ, 0xc0, !PT ;  /* 0x0000000100037812 */ /* 0x000fc400078ec0ff */
[----:B------:R-:W-:-:S03]  /*6be0*/  LOP3.LUT R0, R0, 0xe, RZ, 0xc0, !PT ;  /* 0x0000000e00007812 */ /* 0x000fc600078ec0ff */
[----:B------:R-:W-:Y:S01]  /*6bf0*/  IMAD R3, R2, 0x1c0, R3 ;  /* 0x000001c002037824 */ /* 0x000fe200078e0203 */
[----:B------:R-:W-:-:S03]  /*6c00*/  SHF.R.U32.HI R5, RZ, 0x1, R0 ;  /* 0x00000001ff057819 */ /* 0x000fc60000011600 */
[----:B------:R-:W-:-:S04]  /*6c10*/  IMAD R80, R3, 0x1c, R80 ;  /* 0x0000001c03507824 */ /* 0x000fc800078e0250 */
[----:B------:R-:W-:-:S04]  /*6c20*/  IMAD R2, R5, 0x188, R80 ;  /* 0x0000018805027824 */ /* 0x000fc800078e0250 */
[----:B------:R-:W-:-:S05]  /*6c30*/  IMAD.WIDE R2, R2, R81, c[0x0][0x170] ;  /* 0x00005c0002027625 */ /* 0x000fca00078e0251 */
[----:B------:R-:W-:Y:S04]  /*6c40*/  STG.E [R2.64], R145 ;  /* 0x0000009102007986 */ /* 0x000fe8000c101904 */
[----:B------:R-:W-:Y:S04]  /*6c50*/  STG.E [R2.64+0x4], R60 ;  /* 0x0000043c02007986 */ /* 0x000fe8000c101904 */
        /* <DEDUP_REMOVED lines=53> */
[----:B------:R-:W-:Y:S01]  /*6fb0*/  STG.E [R2.64+0x9844], R148 ;  /* 0x0098449402007986 */ /* 0x000fe2000c101904 */
[----:B------:R-:W-:Y:S05]  /*6fc0*/  EXIT ;  /* 0x000000000000794d */ /* 0x000fea0003800000 */
.L_x_4:
[----:B------:R-:W-:-:S00]  /*6fd0*/  BRA `(.L_x_4) ;  /* 0xfffffff000007947 */ /* 0x000fc0000383ffff */
[----:B------:R-:W-:-:S00]  /*6fe0*/  NOP ;  /* 0x0000000000007918 */ /* 0x000fc00000000000 */
        /* <DEDUP_REMOVED lines=9> */
.L_x_5:


//--------------------- .nv.shared.candidate3     --------------------------
	.section	.nv.shared.candidate3,"aw",@nobits
	.align	4
.nv.shared.candidate3:
	.zero		29184
